//
// Generated by NVIDIA NVVM Compiler
//
// Compiler Build ID: CL-36424714
// Cuda compilation tools, release 13.0, V13.0.88
// Based on NVVM 20.0.0
//

.version 9.0
.target sm_100
.address_size 64

	// .globl	_Z12naive_matmulPfPKfS1_jjj
// _ZZ12tiled_matmulPfPKfS1_jjjE2As has been demoted
// _ZZ12tiled_matmulPfPKfS1_jjjE2Bs has been demoted

.visible .entry _Z12naive_matmulPfPKfS1_jjj(
	.param .u64 .ptr .align 1 _Z12naive_matmulPfPKfS1_jjj_param_0,
	.param .u64 .ptr .align 1 _Z12naive_matmulPfPKfS1_jjj_param_1,
	.param .u64 .ptr .align 1 _Z12naive_matmulPfPKfS1_jjj_param_2,
	.param .u32 _Z12naive_matmulPfPKfS1_jjj_param_3,
	.param .u32 _Z12naive_matmulPfPKfS1_jjj_param_4,
	.param .u32 _Z12naive_matmulPfPKfS1_jjj_param_5
)
{
	.reg .pred 	%p<13>;
	.reg .b32 	%r<92>;
	.reg .b32 	%f<68>;
	.reg .b64 	%rd<69>;

	ld.param.u64 	%rd3, [_Z12naive_matmulPfPKfS1_jjj_param_0];
	ld.param.u64 	%rd4, [_Z12naive_matmulPfPKfS1_jjj_param_1];
	ld.param.u64 	%rd5, [_Z12naive_matmulPfPKfS1_jjj_param_2];
	ld.param.u32 	%r46, [_Z12naive_matmulPfPKfS1_jjj_param_3];
	ld.param.u32 	%r44, [_Z12naive_matmulPfPKfS1_jjj_param_4];
	ld.param.u32 	%r45, [_Z12naive_matmulPfPKfS1_jjj_param_5];
	cvta.to.global.u64 	%rd1, %rd5;
	cvta.to.global.u64 	%rd2, %rd4;
	mov.u32 	%r47, %ctaid.y;
	mov.u32 	%r48, %ntid.y;
	mov.u32 	%r49, %tid.y;
	mad.lo.s32 	%r1, %r47, %r48, %r49;
	mov.u32 	%r50, %ctaid.x;
	mov.u32 	%r51, %ntid.x;
	mul.lo.s32 	%r2, %r50, %r51;
	mov.u32 	%r3, %tid.x;
	add.s32 	%r4, %r2, %r3;
	setp.ge.u32 	%p1, %r1, %r46;
	setp.ge.u32 	%p2, %r4, %r45;
	or.pred  	%p3, %p1, %p2;
	@%p3 bra 	$L__BB0_14;
	setp.eq.s32 	%p4, %r44, 0;
	mov.f32 	%f67, 0f00000000;
	@%p4 bra 	$L__BB0_13;
	mul.lo.s32 	%r5, %r44, %r1;
	and.b32  	%r6, %r44, 7;
	setp.lt.u32 	%p5, %r44, 8;
	mov.f32 	%f67, 0f00000000;
	mov.b32 	%r90, 0;
	@%p5 bra 	$L__BB0_5;
	and.b32  	%r90, %r44, -8;
	neg.s32 	%r88, %r90;
	add.s32 	%r53, %r3, %r45;
	add.s32 	%r87, %r53, %r2;
	shl.b32 	%r10, %r45, 3;
	shl.b32 	%r54, %r45, 1;
	add.s32 	%r86, %r4, %r54;
	mad.lo.s32 	%r85, %r45, 3, %r4;
	shl.b32 	%r55, %r45, 2;
	add.s32 	%r84, %r4, %r55;
	mad.lo.s32 	%r83, %r45, 5, %r4;
	mad.lo.s32 	%r82, %r45, 6, %r4;
	mad.lo.s32 	%r81, %r45, 7, %r4;
	add.s32 	%r79, %r5, 3;
	mov.f32 	%f67, 0f00000000;
	mov.u32 	%r80, %r4;
$L__BB0_4:
	.pragma "nounroll";
	add.s32 	%r56, %r79, -3;
	mul.wide.u32 	%rd6, %r56, 4;
	add.s64 	%rd7, %rd2, %rd6;
	ld.global.f32 	%f17, [%rd7];
	mul.wide.u32 	%rd8, %r80, 4;
	add.s64 	%rd9, %rd1, %rd8;
	ld.global.f32 	%f18, [%rd9];
	fma.rn.f32 	%f19, %f17, %f18, %f67;
	add.s32 	%r57, %r79, -2;
	mul.wide.u32 	%rd10, %r57, 4;
	add.s64 	%rd11, %rd2, %rd10;
	ld.global.f32 	%f20, [%rd11];
	mul.wide.u32 	%rd12, %r87, 4;
	add.s64 	%rd13, %rd1, %rd12;
	ld.global.f32 	%f21, [%rd13];
	fma.rn.f32 	%f22, %f20, %f21, %f19;
	add.s32 	%r58, %r79, -1;
	mul.wide.u32 	%rd14, %r58, 4;
	add.s64 	%rd15, %rd2, %rd14;
	ld.global.f32 	%f23, [%rd15];
	mul.wide.u32 	%rd16, %r86, 4;
	add.s64 	%rd17, %rd1, %rd16;
	ld.global.f32 	%f24, [%rd17];
	fma.rn.f32 	%f25, %f23, %f24, %f22;
	add.s32 	%r59, %r79, 4;
	mul.wide.u32 	%rd18, %r79, 4;
	add.s64 	%rd19, %rd2, %rd18;
	ld.global.f32 	%f26, [%rd19];
	mul.wide.u32 	%rd20, %r85, 4;
	add.s64 	%rd21, %rd1, %rd20;
	ld.global.f32 	%f27, [%rd21];
	fma.rn.f32 	%f28, %f26, %f27, %f25;
	add.s32 	%r60, %r79, 1;
	mul.wide.u32 	%rd22, %r60, 4;
	add.s64 	%rd23, %rd2, %rd22;
	ld.global.f32 	%f29, [%rd23];
	mul.wide.u32 	%rd24, %r84, 4;
	add.s64 	%rd25, %rd1, %rd24;
	ld.global.f32 	%f30, [%rd25];
	fma.rn.f32 	%f31, %f29, %f30, %f28;
	add.s32 	%r61, %r79, 2;
	mul.wide.u32 	%rd26, %r61, 4;
	add.s64 	%rd27, %rd2, %rd26;
	ld.global.f32 	%f32, [%rd27];
	mul.wide.u32 	%rd28, %r83, 4;
	add.s64 	%rd29, %rd1, %rd28;
	ld.global.f32 	%f33, [%rd29];
	fma.rn.f32 	%f34, %f32, %f33, %f31;
	add.s32 	%r62, %r79, 3;
	mul.wide.u32 	%rd30, %r62, 4;
	add.s64 	%rd31, %rd2, %rd30;
	ld.global.f32 	%f35, [%rd31];
	mul.wide.u32 	%rd32, %r82, 4;
	add.s64 	%rd33, %rd1, %rd32;
	ld.global.f32 	%f36, [%rd33];
	fma.rn.f32 	%f37, %f35, %f36, %f34;
	mul.wide.u32 	%rd34, %r59, 4;
	add.s64 	%rd35, %rd2, %rd34;
	ld.global.f32 	%f38, [%rd35];
	mul.wide.u32 	%rd36, %r81, 4;
	add.s64 	%rd37, %rd1, %rd36;
	ld.global.f32 	%f39, [%rd37];
	fma.rn.f32 	%f67, %f38, %f39, %f37;
	add.s32 	%r88, %r88, 8;
	add.s32 	%r87, %r87, %r10;
	add.s32 	%r86, %r86, %r10;
	add.s32 	%r85, %r85, %r10;
	add.s32 	%r84, %r84, %r10;
	add.s32 	%r83, %r83, %r10;
	add.s32 	%r82, %r82, %r10;
	add.s32 	%r81, %r81, %r10;
	add.s32 	%r80, %r80, %r10;
	add.s32 	%r79, %r79, 8;
	setp.ne.s32 	%p6, %r88, 0;
	@%p6 bra 	$L__BB0_4;
$L__BB0_5:
	setp.eq.s32 	%p7, %r6, 0;
	@%p7 bra 	$L__BB0_13;
	and.b32  	%r39, %r44, 3;
	setp.lt.u32 	%p8, %r6, 4;
	@%p8 bra 	$L__BB0_8;
	add.s32 	%r63, %r90, %r5;
	mul.wide.u32 	%rd38, %r63, 4;
	add.s64 	%rd39, %rd2, %rd38;
	ld.global.f32 	%f41, [%rd39];
	mad.lo.s32 	%r64, %r90, %r45, %r4;
	mul.wide.u32 	%rd40, %r64, 4;
	add.s64 	%rd41, %rd1, %rd40;
	ld.global.f32 	%f42, [%rd41];
	fma.rn.f32 	%f43, %f41, %f42, %f67;
	add.s32 	%r65, %r63, 1;
	mul.wide.u32 	%rd42, %r65, 4;
	add.s64 	%rd43, %rd2, %rd42;
	ld.global.f32 	%f44, [%rd43];
	add.s32 	%r66, %r64, %r45;
	mul.wide.u32 	%rd44, %r66, 4;
	add.s64 	%rd45, %rd1, %rd44;
	ld.global.f32 	%f45, [%rd45];
	fma.rn.f32 	%f46, %f44, %f45, %f43;
	add.s32 	%r67, %r63, 2;
	mul.wide.u32 	%rd46, %r67, 4;
	add.s64 	%rd47, %rd2, %rd46;
	ld.global.f32 	%f47, [%rd47];
	add.s32 	%r68, %r66, %r45;
	mul.wide.u32 	%rd48, %r68, 4;
	add.s64 	%rd49, %rd1, %rd48;
	ld.global.f32 	%f48, [%rd49];
	fma.rn.f32 	%f49, %f47, %f48, %f46;
	add.s32 	%r69, %r63, 3;
	mul.wide.u32 	%rd50, %r69, 4;
	add.s64 	%rd51, %rd2, %rd50;
	ld.global.f32 	%f50, [%rd51];
	add.s32 	%r70, %r68, %r45;
	mul.wide.u32 	%rd52, %r70, 4;
	add.s64 	%rd53, %rd1, %rd52;
	ld.global.f32 	%f51, [%rd53];
	fma.rn.f32 	%f67, %f50, %f51, %f49;
	add.s32 	%r90, %r90, 4;
$L__BB0_8:
	setp.eq.s32 	%p9, %r39, 0;
	@%p9 bra 	$L__BB0_13;
	setp.eq.s32 	%p10, %r39, 1;
	@%p10 bra 	$L__BB0_11;
	add.s32 	%r71, %r90, %r5;
	mul.wide.u32 	%rd54, %r71, 4;
	add.s64 	%rd55, %rd2, %rd54;
	ld.global.f32 	%f53, [%rd55];
	mad.lo.s32 	%r72, %r90, %r45, %r4;
	mul.wide.u32 	%rd56, %r72, 4;
	add.s64 	%rd57, %rd1, %rd56;
	ld.global.f32 	%f54, [%rd57];
	fma.rn.f32 	%f55, %f53, %f54, %f67;
	add.s32 	%r73, %r71, 1;
	mul.wide.u32 	%rd58, %r73, 4;
	add.s64 	%rd59, %rd2, %rd58;
	ld.global.f32 	%f56, [%rd59];
	add.s32 	%r74, %r72, %r45;
	mul.wide.u32 	%rd60, %r74, 4;
	add.s64 	%rd61, %rd1, %rd60;
	ld.global.f32 	%f57, [%rd61];
	fma.rn.f32 	%f67, %f56, %f57, %f55;
	add.s32 	%r90, %r90, 2;
$L__BB0_11:
	and.b32  	%r75, %r44, 1;
	setp.eq.b32 	%p11, %r75, 1;
	not.pred 	%p12, %p11;
	@%p12 bra 	$L__BB0_13;
	add.s32 	%r76, %r90, %r5;
	mul.wide.u32 	%rd62, %r76, 4;
	add.s64 	%rd63, %rd2, %rd62;
	ld.global.f32 	%f58, [%rd63];
	mad.lo.s32 	%r77, %r90, %r45, %r4;
	mul.wide.u32 	%rd64, %r77, 4;
	add.s64 	%rd65, %rd1, %rd64;
	ld.global.f32 	%f59, [%rd65];
	fma.rn.f32 	%f67, %f58, %f59, %f67;
$L__BB0_13:
	mad.lo.s32 	%r78, %r45, %r1, %r4;
	cvta.to.global.u64 	%rd66, %rd3;
	mul.wide.u32 	%rd67, %r78, 4;
	add.s64 	%rd68, %rd66, %rd67;
	st.global.f32 	[%rd68], %f67;
$L__BB0_14:
	ret;

}
	// .globl	_Z12tiled_matmulPfPKfS1_jjj
.visible .entry _Z12tiled_matmulPfPKfS1_jjj(
	.param .u64 .ptr .align 1 _Z12tiled_matmulPfPKfS1_jjj_param_0,
	.param .u64 .ptr .align 1 _Z12tiled_matmulPfPKfS1_jjj_param_1,
	.param .u64 .ptr .align 1 _Z12tiled_matmulPfPKfS1_jjj_param_2,
	.param .u32 _Z12tiled_matmulPfPKfS1_jjj_param_3,
	.param .u32 _Z12tiled_matmulPfPKfS1_jjj_param_4,
	.param .u32 _Z12tiled_matmulPfPKfS1_jjj_param_5
)
{
	.reg .pred 	%p<12>;
	.reg .b32 	%r<43>;
	.reg .b32 	%f<111>;
	.reg .b64 	%rd<13>;
	// demoted variable
	.shared .align 4 .b8 _ZZ12tiled_matmulPfPKfS1_jjjE2As[4096];
	// demoted variable
	.shared .align 4 .b8 _ZZ12tiled_matmulPfPKfS1_jjjE2Bs[4096];
	ld.param.u64 	%rd3, [_Z12tiled_matmulPfPKfS1_jjj_param_0];
	ld.param.u64 	%rd4, [_Z12tiled_matmulPfPKfS1_jjj_param_1];
	ld.param.u64 	%rd5, [_Z12tiled_matmulPfPKfS1_jjj_param_2];
	ld.param.u32 	%r25, [_Z12tiled_matmulPfPKfS1_jjj_param_3];
	ld.param.u32 	%r26, [_Z12tiled_matmulPfPKfS1_jjj_param_4];
	ld.param.u32 	%r27, [_Z12tiled_matmulPfPKfS1_jjj_param_5];
	mov.u32 	%r28, %ctaid.x;
	mov.u32 	%r29, %ctaid.y;
	mov.u32 	%r38, %tid.x;
	mov.u32 	%r40, %tid.y;
	shl.b32 	%r30, %r29, 5;
	add.s32 	%r3, %r30, %r40;
	shl.b32 	%r4, %r28, 5;
	add.s32 	%r5, %r4, %r38;
	add.s32 	%r6, %r26, 31;
	setp.lt.u32 	%p1, %r6, 32;
	mov.f32 	%f110, 0f00000000;
	@%p1 bra 	$L__BB1_7;
	shl.b32 	%r31, %r40, 7;
	mov.u32 	%r32, _ZZ12tiled_matmulPfPKfS1_jjjE2As;
	add.s32 	%r7, %r32, %r31;
	shl.b32 	%r33, %r38, 2;
	add.s32 	%r8, %r7, %r33;
	mov.u32 	%r34, _ZZ12tiled_matmulPfPKfS1_jjjE2Bs;
	add.s32 	%r10, %r34, %r33;
	add.s32 	%r9, %r10, %r31;
	shr.u32 	%r35, %r6, 5;
	neg.s32 	%r42, %r35;
	mad.lo.s32 	%r36, %r40, %r27, %r38;
	add.s32 	%r41, %r36, %r4;
	shl.b32 	%r13, %r27, 5;
	mad.lo.s32 	%r39, %r26, %r3, %r38;
	cvta.to.global.u64 	%rd1, %rd4;
	cvta.to.global.u64 	%rd2, %rd5;
	mov.f32 	%f110, 0f00000000;
$L__BB1_2:
	setp.ge.u32 	%p2, %r3, %r25;
	setp.ge.u32 	%p3, %r38, %r26;
	mov.f32 	%f108, 0f00000000;
	or.pred  	%p4, %p2, %p3;
	@%p4 bra 	$L__BB1_4;
	mul.wide.u32 	%rd6, %r39, 4;
	add.s64 	%rd7, %rd1, %rd6;
	ld.global.f32 	%f108, [%rd7];
$L__BB1_4:
	setp.ge.u32 	%p5, %r5, %r27;
	st.shared.f32 	[%r8], %f108;
	setp.ge.u32 	%p6, %r40, %r26;
	mov.f32 	%f109, 0f00000000;
	or.pred  	%p7, %p5, %p6;
	@%p7 bra 	$L__BB1_6;
	mul.wide.u32 	%rd8, %r41, 4;
	add.s64 	%rd9, %rd2, %rd8;
	ld.global.f32 	%f109, [%rd9];
$L__BB1_6:
	st.shared.f32 	[%r9], %f109;
	bar.sync 	0;
	ld.shared.f32 	%f12, [%r7];
	ld.shared.f32 	%f13, [%r10];
	fma.rn.f32 	%f14, %f12, %f13, %f110;
	ld.shared.f32 	%f15, [%r7+4];
	ld.shared.f32 	%f16, [%r10+128];
	fma.rn.f32 	%f17, %f15, %f16, %f14;
	ld.shared.f32 	%f18, [%r7+8];
	ld.shared.f32 	%f19, [%r10+256];
	fma.rn.f32 	%f20, %f18, %f19, %f17;
	ld.shared.f32 	%f21, [%r7+12];
	ld.shared.f32 	%f22, [%r10+384];
	fma.rn.f32 	%f23, %f21, %f22, %f20;
	ld.shared.f32 	%f24, [%r7+16];
	ld.shared.f32 	%f25, [%r10+512];
	fma.rn.f32 	%f26, %f24, %f25, %f23;
	ld.shared.f32 	%f27, [%r7+20];
	ld.shared.f32 	%f28, [%r10+640];
	fma.rn.f32 	%f29, %f27, %f28, %f26;
	ld.shared.f32 	%f30, [%r7+24];
	ld.shared.f32 	%f31, [%r10+768];
	fma.rn.f32 	%f32, %f30, %f31, %f29;
	ld.shared.f32 	%f33, [%r7+28];
	ld.shared.f32 	%f34, [%r10+896];
	fma.rn.f32 	%f35, %f33, %f34, %f32;
	ld.shared.f32 	%f36, [%r7+32];
	ld.shared.f32 	%f37, [%r10+1024];
	fma.rn.f32 	%f38, %f36, %f37, %f35;
	ld.shared.f32 	%f39, [%r7+36];
	ld.shared.f32 	%f40, [%r10+1152];
	fma.rn.f32 	%f41, %f39, %f40, %f38;
	ld.shared.f32 	%f42, [%r7+40];
	ld.shared.f32 	%f43, [%r10+1280];
	fma.rn.f32 	%f44, %f42, %f43, %f41;
	ld.shared.f32 	%f45, [%r7+44];
	ld.shared.f32 	%f46, [%r10+1408];
	fma.rn.f32 	%f47, %f45, %f46, %f44;
	ld.shared.f32 	%f48, [%r7+48];
	ld.shared.f32 	%f49, [%r10+1536];
	fma.rn.f32 	%f50, %f48, %f49, %f47;
	ld.shared.f32 	%f51, [%r7+52];
	ld.shared.f32 	%f52, [%r10+1664];
	fma.rn.f32 	%f53, %f51, %f52, %f50;
	ld.shared.f32 	%f54, [%r7+56];
	ld.shared.f32 	%f55, [%r10+1792];
	fma.rn.f32 	%f56, %f54, %f55, %f53;
	ld.shared.f32 	%f57, [%r7+60];
	ld.shared.f32 	%f58, [%r10+1920];
	fma.rn.f32 	%f59, %f57, %f58, %f56;
	ld.shared.f32 	%f60, [%r7+64];
	ld.shared.f32 	%f61, [%r10+2048];
	fma.rn.f32 	%f62, %f60, %f61, %f59;
	ld.shared.f32 	%f63, [%r7+68];
	ld.shared.f32 	%f64, [%r10+2176];
	fma.rn.f32 	%f65, %f63, %f64, %f62;
	ld.shared.f32 	%f66, [%r7+72];
	ld.shared.f32 	%f67, [%r10+2304];
	fma.rn.f32 	%f68, %f66, %f67, %f65;
	ld.shared.f32 	%f69, [%r7+76];
	ld.shared.f32 	%f70, [%r10+2432];
	fma.rn.f32 	%f71, %f69, %f70, %f68;
	ld.shared.f32 	%f72, [%r7+80];
	ld.shared.f32 	%f73, [%r10+2560];
	fma.rn.f32 	%f74, %f72, %f73, %f71;
	ld.shared.f32 	%f75, [%r7+84];
	ld.shared.f32 	%f76, [%r10+2688];
	fma.rn.f32 	%f77, %f75, %f76, %f74;
	ld.shared.f32 	%f78, [%r7+88];
	ld.shared.f32 	%f79, [%r10+2816];
	fma.rn.f32 	%f80, %f78, %f79, %f77;
	ld.shared.f32 	%f81, [%r7+92];
	ld.shared.f32 	%f82, [%r10+2944];
	fma.rn.f32 	%f83, %f81, %f82, %f80;
	ld.shared.f32 	%f84, [%r7+96];
	ld.shared.f32 	%f85, [%r10+3072];
	fma.rn.f32 	%f86, %f84, %f85, %f83;
	ld.shared.f32 	%f87, [%r7+100];
	ld.shared.f32 	%f88, [%r10+3200];
	fma.rn.f32 	%f89, %f87, %f88, %f86;
	ld.shared.f32 	%f90, [%r7+104];
	ld.shared.f32 	%f91, [%r10+3328];
	fma.rn.f32 	%f92, %f90, %f91, %f89;
	ld.shared.f32 	%f93, [%r7+108];
	ld.shared.f32 	%f94, [%r10+3456];
	fma.rn.f32 	%f95, %f93, %f94, %f92;
	ld.shared.f32 	%f96, [%r7+112];
	ld.shared.f32 	%f97, [%r10+3584];
	fma.rn.f32 	%f98, %f96, %f97, %f95;
	ld.shared.f32 	%f99, [%r7+116];
	ld.shared.f32 	%f100, [%r10+3712];
	fma.rn.f32 	%f101, %f99, %f100, %f98;
	ld.shared.f32 	%f102, [%r7+120];
	ld.shared.f32 	%f103, [%r10+3840];
	fma.rn.f32 	%f104, %f102, %f103, %f101;
	ld.shared.f32 	%f105, [%r7+124];
	ld.shared.f32 	%f106, [%r10+3968];
	fma.rn.f32 	%f110, %f105, %f106, %f104;
	bar.sync 	0;
	add.s32 	%r42, %r42, 1;
	setp.ne.s32 	%p8, %r42, 0;
	add.s32 	%r41, %r41, %r13;
	add.s32 	%r40, %r40, 32;
	add.s32 	%r39, %r39, 32;
	add.s32 	%r38, %r38, 32;
	@%p8 bra 	$L__BB1_2;
$L__BB1_7:
	setp.ge.u32 	%p9, %r3, %r25;
	setp.ge.u32 	%p10, %r5, %r27;
	or.pred  	%p11, %p9, %p10;
	@%p11 bra 	$L__BB1_9;
	mad.lo.s32 	%r37, %r27, %r3, %r5;
	cvta.to.global.u64 	%rd10, %rd3;
	mul.wide.u32 	%rd11, %r37, 4;
	add.s64 	%rd12, %rd10, %rd11;
	st.global.f32 	[%rd12], %f110;
$L__BB1_9:
	ret;

}


// ===== COMPILED SASS (sm_100) =====

	.target	sm_100

	.elftype	@"ET_EXEC"


//--------------------- .note.nv.tkinfo           --------------------------
	.section	.note.nv.tkinfo,"",@"SHT_NOTE"
	.sectionflags	@"SHF_NOTE_NV_TKINFO"
	.tkinfo
        /*0018*/ 	.word	0x00000002
        /*0030*/ 	.string	""
        /*0030*/ 	.string	"ptxas"
        /*0030*/ 	.string	"Cuda compilation tools, release 13.0, V13.0.88"
        /*0030*/ 	.string	"Build cuda_13.0.r13.0/compiler.36424714_0"
        /*0030*/ 	.string	"-arch sm_100 -m 64 "



//--------------------- .note.nv.cuinfo           --------------------------
	.section	.note.nv.cuinfo,"",@"SHT_NOTE"
	.sectionflags	@"SHF_NOTE_NV_CUINFO"
        /*0018*/ 	.short	0x0002
        /*001a*/ 	.short	0x0064
        /*001c*/ 	.short	0x0082
	.zero		2


//--------------------- .nv.info                  --------------------------
	.section	.nv.info,"",@"SHT_CUDA_INFO"
	.align	4


	//----- nvinfo : EIATTR_REGCOUNT
	.align		4
        /*0000*/ 	.byte	0x04, 0x2f
        /*0002*/ 	.short	(.L_1 - .L_0)
	.align		4
.L_0:
        /*0004*/ 	.word	index@(_Z12naive_matmulPfPKfS1_jjj)
        /*0008*/ 	.word	0x00000020


	//----- nvinfo : EIATTR_FRAME_SIZE
	.align		4
.L_1:
        /*000c*/ 	.byte	0x04, 0x11
        /*000e*/ 	.short	(.L_3 - .L_2)
	.align		4
.L_2:
        /*0010*/ 	.word	index@(_Z12naive_matmulPfPKfS1_jjj)
        /*0014*/ 	.word	0x00000000


	//----- nvinfo : EIATTR_REGCOUNT
	.align		4
.L_3:
        /*0018*/ 	.byte	0x04, 0x2f
        /*001a*/ 	.short	(.L_5 - .L_4)
	.align		4
.L_4:
        /*001c*/ 	.word	index@(_Z12tiled_matmulPfPKfS1_jjj)
        /*0020*/ 	.word	0x00000020


	//----- nvinfo : EIATTR_FRAME_SIZE
	.align		4
.L_5:
        /*0024*/ 	.byte	0x04, 0x11
        /*0026*/ 	.short	(.L_7 - .L_6)
	.align		4
.L_6:
        /*0028*/ 	.word	index@(_Z12tiled_matmulPfPKfS1_jjj)
        /*002c*/ 	.word	0x00000000


	//----- nvinfo : EIATTR_MIN_STACK_SIZE
	.align		4
.L_7:
        /*0030*/ 	.byte	0x04, 0x12
        /*0032*/ 	.short	(.L_9 - .L_8)
	.align		4
.L_8:
        /*0034*/ 	.word	index@(_Z12tiled_matmulPfPKfS1_jjj)
        /*0038*/ 	.word	0x00000000


	//----- nvinfo : EIATTR_MIN_STACK_SIZE
	.align		4
.L_9:
        /*003c*/ 	.byte	0x04, 0x12
        /*003e*/ 	.short	(.L_11 - .L_10)
	.align		4
.L_10:
        /*0040*/ 	.word	index@(_Z12naive_matmulPfPKfS1_jjj)
        /*0044*/ 	.word	0x00000000
.L_11:


//--------------------- .nv.compat                --------------------------
	.section	.nv.compat,"",@"SHT_CUDA_COMPAT_INFO"
	.align	4
        /*0000*/ 	.byte	0x02, 0x09, 0x00, 0x00, 0x02, 0x02, 0x01, 0x00, 0x02, 0x05, 0x05, 0x00, 0x03, 0x07, 0x01, 0x01
        /*0010*/ 	.byte	0x02, 0x03, 0x00, 0x00, 0x02, 0x06, 0x01, 0x00, 0x04, 0x0b, 0x08, 0x00, 0x09, 0x00, 0x00, 0x00
        /*0020*/ 	.byte	0x00, 0x00, 0x00, 0x00


//--------------------- .nv.info._Z12tiled_matmulPfPKfS1_jjj --------------------------
	.section	.nv.info._Z12tiled_matmulPfPKfS1_jjj,"",@"SHT_CUDA_INFO"
	.sectionflags	@""
	.align	4


	//----- nvinfo : EIATTR_CUDA_API_VERSION
	.align		4
        /*0000*/ 	.byte	0x04, 0x37
        /*0002*/ 	.short	(.L_13 - .L_12)
.L_12:
        /*0004*/ 	.word	0x00000082


	//----- nvinfo : EIATTR_KPARAM_INFO
	.align		4
.L_13:
        /*0008*/ 	.byte	0x04, 0x17
        /*000a*/ 	.short	(.L_15 - .L_14)
.L_14:
        /*000c*/ 	.word	0x00000000
        /*0010*/ 	.short	0x0005
        /*0012*/ 	.short	0x0020
        /*0014*/ 	.byte	0x00, 0xf0, 0x11, 0x00


	//----- nvinfo : EIATTR_KPARAM_INFO
	.align		4
.L_15:
        /*0018*/ 	.byte	0x04, 0x17
        /*001a*/ 	.short	(.L_17 - .L_16)
.L_16:
        /*001c*/ 	.word	0x00000000
        /*0020*/ 	.short	0x0004
        /*0022*/ 	.short	0x001c
        /*0024*/ 	.byte	0x00, 0xf0, 0x11, 0x00


	//----- nvinfo : EIATTR_KPARAM_INFO
	.align		4
.L_17:
        /*0028*/ 	.byte	0x04, 0x17
        /*002a*/ 	.short	(.L_19 - .L_18)
.L_18:
        /*002c*/ 	.word	0x00000000
        /*0030*/ 	.short	0x0003
        /*0032*/ 	.short	0x0018
        /*0034*/ 	.byte	0x00, 0xf0, 0x11, 0x00


	//----- nvinfo : EIATTR_KPARAM_INFO
	.align		4
.L_19:
        /*0038*/ 	.byte	0x04, 0x17
        /*003a*/ 	.short	(.L_21 - .L_20)
.L_20:
        /*003c*/ 	.word	0x00000000
        /*0040*/ 	.short	0x0002
        /*0042*/ 	.short	0x0010
        /*0044*/ 	.byte	0x00, 0xf5, 0x21, 0x00


	//----- nvinfo : EIATTR_KPARAM_INFO
	.align		4
.L_21:
        /*0048*/ 	.byte	0x04, 0x17
        /*004a*/ 	.short	(.L_23 - .L_22)
.L_22:
        /*004c*/ 	.word	0x00000000
        /*0050*/ 	.short	0x0001
        /*0052*/ 	.short	0x0008
        /*0054*/ 	.byte	0x00, 0xf5, 0x21, 0x00


	//----- nvinfo : EIATTR_KPARAM_INFO
	.align		4
.L_23:
        /*0058*/ 	.byte	0x04, 0x17
        /*005a*/ 	.short	(.L_25 - .L_24)
.L_24:
        /*005c*/ 	.word	0x00000000
        /*0060*/ 	.short	0x0000
        /*0062*/ 	.short	0x0000
        /*0064*/ 	.byte	0x00, 0xf5, 0x21, 0x00


	//----- nvinfo : EIATTR_SPARSE_MMA_MASK
	.align		4
.L_25:
        /*0068*/ 	.byte	0x03, 0x50
        /*006a*/ 	.short	0x0000


	//----- nvinfo : EIATTR_MAXREG_COUNT
	.align		4
        /*006c*/ 	.byte	0x03, 0x1b
        /*006e*/ 	.short	0x00ff


	//----- nvinfo : EIATTR_NUM_BARRIERS
	.align		4
        /*0070*/ 	.byte	0x02, 0x4c
        /*0072*/ 	.byte	0x01
	.zero		1


	//----- nvinfo : EIATTR_MERCURY_ISA_VERSION
	.align		4
        /*0074*/ 	.byte	0x03, 0x5f
        /*0076*/ 	.short	0x0101


	//----- nvinfo : EIATTR_VRC_CTA_INIT_COUNT
	.align		4
        /*0078*/ 	.byte	0x02, 0x4a
	.zero		1
	.zero		1


	//----- nvinfo : EIATTR_EXIT_INSTR_OFFSETS
	.align		4
        /*007c*/ 	.byte	0x04, 0x1c
        /*007e*/ 	.short	(.L_27 - .L_26)


	//   ....[0]....
.L_26:
        /*0080*/ 	.word	0x00000820


	//   ....[1]....
        /*0084*/ 	.word	0x00000870


	//----- nvinfo : EIATTR_CBANK_PARAM_SIZE
	.align		4
.L_27:
        /*0088*/ 	.byte	0x03, 0x19
        /*008a*/ 	.short	0x0024


	//----- nvinfo : EIATTR_PARAM_CBANK
	.align		4
        /*008c*/ 	.byte	0x04, 0x0a
        /*008e*/ 	.short	(.L_29 - .L_28)
	.align		4
.L_28:
        /*0090*/ 	.word	index@(.nv.constant0._Z12tiled_matmulPfPKfS1_jjj)
        /*0094*/ 	.short	0x0380
        /*0096*/ 	.short	0x0024


	//----- nvinfo : EIATTR_SW_WAR
	.align		4
.L_29:
        /*0098*/ 	.byte	0x04, 0x36
        /*009a*/ 	.short	(.L_31 - .L_30)
.L_30:
        /*009c*/ 	.word	0x00000008
.L_31:


//--------------------- .nv.info._Z12naive_matmulPfPKfS1_jjj --------------------------
	.section	.nv.info._Z12naive_matmulPfPKfS1_jjj,"",@"SHT_CUDA_INFO"
	.sectionflags	@""
	.align	4


	//----- nvinfo : EIATTR_CUDA_API_VERSION
	.align		4
        /*0000*/ 	.byte	0x04, 0x37
        /*0002*/ 	.short	(.L_33 - .L_32)
.L_32:
        /*0004*/ 	.word	0x00000082


	//----- nvinfo : EIATTR_KPARAM_INFO
	.align		4
.L_33:
        /*0008*/ 	.byte	0x04, 0x17
        /*000a*/ 	.short	(.L_35 - .L_34)
.L_34:
        /*000c*/ 	.word	0x00000000
        /*0010*/ 	.short	0x0005
        /*0012*/ 	.short	0x0020
        /*0014*/ 	.byte	0x00, 0xf0, 0x11, 0x00


	//----- nvinfo : EIATTR_KPARAM_INFO
	.align		4
.L_35:
        /*0018*/ 	.byte	0x04, 0x17
        /*001a*/ 	.short	(.L_37 - .L_36)
.L_36:
        /*001c*/ 	.word	0x00000000
        /*0020*/ 	.short	0x0004
        /*0022*/ 	.short	0x001c
        /*0024*/ 	.byte	0x00, 0xf0, 0x11, 0x00


	//----- nvinfo : EIATTR_KPARAM_INFO
	.align		4
.L_37:
        /*0028*/ 	.byte	0x04, 0x17
        /*002a*/ 	.short	(.L_39 - .L_38)
.L_38:
        /*002c*/ 	.word	0x00000000
        /*0030*/ 	.short	0x0003
        /*0032*/ 	.short	0x0018
        /*0034*/ 	.byte	0x00, 0xf0, 0x11, 0x00


	//----- nvinfo : EIATTR_KPARAM_INFO
	.align		4
.L_39:
        /*0038*/ 	.byte	0x04, 0x17
        /*003a*/ 	.short	(.L_41 - .L_40)
.L_40:
        /*003c*/ 	.word	0x00000000
        /*0040*/ 	.short	0x0002
        /*0042*/ 	.short	0x0010
        /*0044*/ 	.byte	0x00, 0xf5, 0x21, 0x00


	//----- nvinfo : EIATTR_KPARAM_INFO
	.align		4
.L_41:
        /*0048*/ 	.byte	0x04, 0x17
        /*004a*/ 	.short	(.L_43 - .L_42)
.L_42:
        /*004c*/ 	.word	0x00000000
        /*0050*/ 	.short	0x0001
        /*0052*/ 	.short	0x0008
        /*0054*/ 	.byte	0x00, 0xf5, 0x21, 0x00


	//----- nvinfo : EIATTR_KPARAM_INFO
	.align		4
.L_43:
        /*0058*/ 	.byte	0x04, 0x17
        /*005a*/ 	.short	(.L_45 - .L_44)
.L_44:
        /*005c*/ 	.word	0x00000000
        /*0060*/ 	.short	0x0000
        /*0062*/ 	.short	0x0000
        /*0064*/ 	.byte	0x00, 0xf5, 0x21, 0x00


	//----- nvinfo : EIATTR_SPARSE_MMA_MASK
	.align		4
.L_45:
        /*0068*/ 	.byte	0x03, 0x50
        /*006a*/ 	.short	0x0000


	//----- nvinfo : EIATTR_MAXREG_COUNT
	.align		4
        /*006c*/ 	.byte	0x03, 0x1b
        /*006e*/ 	.short	0x00ff


	//----- nvinfo : EIATTR_MERCURY_ISA_VERSION
	.align		4
        /*0070*/ 	.byte	0x03, 0x5f
        /*0072*/ 	.short	0x0101


	//----- nvinfo : EIATTR_VRC_CTA_INIT_COUNT
	.align		4
        /*0074*/ 	.byte	0x02, 0x4a
	.zero		1
	.zero		1


	//----- nvinfo : EIATTR_EXIT_INSTR_OFFSETS
	.align		4
        /*0078*/ 	.byte	0x04, 0x1c
        /*007a*/ 	.short	(.L_47 - .L_46)


	//   ....[0]....
.L_46:
        /*007c*/ 	.word	0x000000e0


	//   ....[1]....
        /*0080*/ 	.word	0x00000a90


	//----- nvinfo : EIATTR_CBANK_PARAM_SIZE
	.align		4
.L_47:
        /*0084*/ 	.byte	0x03, 0x19
        /*0086*/ 	.short	0x0024


	//----- nvinfo : EIATTR_PARAM_CBANK
	.align		4
        /*0088*/ 	.byte	0x04, 0x0a
        /*008a*/ 	.short	(.L_49 - .L_48)
	.align		4
.L_48:
        /*008c*/ 	.word	index@(.nv.constant0._Z12naive_matmulPfPKfS1_jjj)
        /*0090*/ 	.short	0x0380
        /*0092*/ 	.short	0x0024


	//----- nvinfo : EIATTR_SW_WAR
	.align		4
.L_49:
        /*0094*/ 	.byte	0x04, 0x36
        /*0096*/ 	.short	(.L_51 - .L_50)
.L_50:
        /*0098*/ 	.word	0x00000008
.L_51:


//--------------------- .nv.callgraph             --------------------------
	.section	.nv.callgraph,"",@"SHT_CUDA_CALLGRAPH"
	.align	4
	.sectionentsize	8
	.align		4
        /*0000*/ 	.word	0x00000000
	.align		4
        /*0004*/ 	.word	0xffffffff
	.align		4
        /*0008*/ 	.word	0x00000000
	.align		4
        /*000c*/ 	.word	0xfffffffe
	.align		4
        /*0010*/ 	.word	0x00000000
	.align		4
        /*0014*/ 	.word	0xfffffffd
	.align		4
        /*0018*/ 	.word	0x00000000
	.align		4
        /*001c*/ 	.word	0xfffffffc


//--------------------- .text._Z12tiled_matmulPfPKfS1_jjj --------------------------
	.section	.text._Z12tiled_matmulPfPKfS1_jjj,"ax",@progbits
	.align	128
        .global         _Z12tiled_matmulPfPKfS1_jjj
        .type           _Z12tiled_matmulPfPKfS1_jjj,@function
        .size           _Z12tiled_matmulPfPKfS1_jjj,(.L_x_8 - _Z12tiled_matmulPfPKfS1_jjj)
        .other          _Z12tiled_matmulPfPKfS1_jjj,@"STO_CUDA_ENTRY STV_DEFAULT"
_Z12tiled_matmulPfPKfS1_jjj:
.text._Z12tiled_matmulPfPKfS1_jjj:
[----:B------:R-:W-:Y:S01]  /*0000*/  LDC R1, c[0x0][0x37c] ;  /* 0x0000df00ff017b82 */ /* 0x000fe20000000800 */
[----:B------:R-:W0:Y:S01]  /*0010*/  LDCU UR10, c[0x0][0x39c] ;  /* 0x00007380ff0a77ac */ /* 0x000e220008000800 */
[----:B------:R-:W1:Y:S01]  /*0020*/  S2R R18, SR_CTAID.Y ;  /* 0x0000000000127919 */ /* 0x000e620000002600 */
[----:B------:R-:W-:Y:S01]  /*0030*/  HFMA2 R21, -RZ, RZ, 0, 0 ;  /* 0x00000000ff157431 */ /* 0x000fe200000001ff */
[----:B------:R-:W2:Y:S01]  /*0040*/  LDCU UR14, c[0x0][0x3a0] ;  /* 0x00007400ff0e77ac */ /* 0x000ea20008000800 */
[----:B------:R-:W1:Y:S01]  /*0050*/  S2R R16, SR_TID.Y ;  /* 0x0000000000107919 */ /* 0x000e620000002200 */
[----:B------:R-:W3:Y:S01]  /*0060*/  LDCU.64 UR8, c[0x0][0x358] ;  /* 0x00006b00ff0877ac */ /* 0x000ee20008000a00 */
[----:B------:R-:W4:Y:S01]  /*0070*/  S2R R2, SR_CTAID.X ;  /* 0x0000000000027919 */ /* 0x000f220000002500 */
[----:B------:R-:W4:Y:S01]  /*0080*/  S2R R17, SR_TID.X ;  /* 0x0000000000117919 */ /* 0x000f220000002100 */
[----:B0-----:R-:W-:-:S04]  /*0090*/  UIADD3 UR4, UPT, UPT, UR10, 0x1f, URZ ;  /* 0x0000001f0a047890 */ /* 0x001fc8000fffe0ff */
[----:B------:R-:W-:Y:S01]  /*00a0*/  UISETP.GE.U32.AND UP0, UPT, UR4, 0x20, UPT ;  /* 0x000000200400788c */ /* 0x000fe2000bf06070 */
[----:B-1----:R-:W-:Y:S02]  /*00b0*/  LEA R18, R18, R16, 0x5 ;  /* 0x0000001012127211 */ /* 0x002fe400078e28ff */
[----:B----4-:R-:W-:-:S06]  /*00c0*/  LEA R19, R2, R17, 0x5 ;  /* 0x0000001102137211 */ /* 0x010fcc00078e28ff */
[----:B--23--:R-:W-:Y:S05]  /*00d0*/  BRA.U !UP0, `(.L_x_0) ;  /* 0x0000000508c47547 */ /* 0x00cfea000b800000 */
[----:B------:R-:W0:Y:S01]  /*00e0*/  S2UR UR7, SR_CgaCtaId ;  /* 0x00000000000779c3 */ /* 0x000e220000008800 */
[----:B------:R-:W1:Y:S01]  /*00f0*/  LDCU UR11, c[0x0][0x3a0] ;  /* 0x00007400ff0b77ac */ /* 0x000e620008000800 */
[----:B------:R-:W-:Y:S01]  /*0100*/  MOV R21, RZ ;  /* 0x000000ff00157202 */ /* 0x000fe20000000f00 */
[----:B------:R-:W-:Y:S01]  /*0110*/  IMAD R6, R18, UR10, R17 ;  /* 0x0000000a12067c24 */ /* 0x000fe2000f8e0211 */
[----:B------:R-:W-:Y:S01]  /*0120*/  UMOV UR5, 0x400 ;  /* 0x0000040000057882 */ /* 0x000fe20000000000 */
[----:B------:R-:W-:-:S03]  /*0130*/  USHF.R.U32.HI UR6, URZ, 0x5, UR4 ;  /* 0x00000005ff067899 */ /* 0x000fc60008011604 */
[----:B------:R-:W2:Y:S01]  /*0140*/  LDC R0, c[0x0][0x3a0] ;  /* 0x0000e800ff007b82 */ /* 0x000ea20000000800 */
[----:B------:R-:W-:Y:S01]  /*0150*/  UIADD3 UR4, UPT, UPT, UR5, 0x1000, URZ ;  /* 0x0000100005047890 */ /* 0x000fe2000fffe0ff */
[----:B------:R-:W3:Y:S01]  /*0160*/  LDCU.64 UR12, c[0x0][0x398] ;  /* 0x00007300ff0c77ac */ /* 0x000ee20008000a00 */
[----:B------:R-:W-:Y:S01]  /*0170*/  UIADD3 UR6, UPT, UPT, -UR6, URZ, URZ ;  /* 0x000000ff06067290 */ /* 0x000fe2000fffe1ff */
[----:B-1----:R-:W-:Y:S01]  /*0180*/  IMAD R7, R16, UR11, R17 ;  /* 0x0000000b10077c24 */ /* 0x002fe2000f8e0211 */
[----:B0-----:R-:W-:-:S04]  /*0190*/  ULEA UR5, UR7, UR5, 0x18 ;  /* 0x0000000507057291 */ /* 0x001fc8000f8ec0ff */
[----:B------:R-:W-:Y:S01]  /*01a0*/  LEA R7, R2, R7, 0x5 ;  /* 0x0000000702077211 */ /* 0x000fe200078e28ff */
[----:B------:R-:W-:Y:S01]  /*01b0*/  ULEA UR4, UR7, UR4, 0x18 ;  /* 0x0000000407047291 */ /* 0x000fe2000f8ec0ff */
[----:B------:R-:W-:-:S05]  /*01c0*/  LEA R5, R16, UR5, 0x7 ;  /* 0x0000000510057c11 */ /* 0x000fca000f8e38ff */
[C---:B------:R-:W-:Y:S02]  /*01d0*/  LEA R3, R17.reuse, UR4, 0x2 ;  /* 0x0000000411037c11 */ /* 0x040fe4000f8e10ff */
[----:B------:R-:W-:Y:S02]  /*01e0*/  LEA R4, R17, R5, 0x2 ;  /* 0x0000000511047211 */ /* 0x000fe400078e10ff */
[----:B---3--:R-:W-:-:S07]  /*01f0*/  LEA R2, R16, R3, 0x7 ;  /* 0x0000000310027211 */ /* 0x008fce00078e38ff */
.L_x_1:
[----:B------:R-:W-:Y:S01]  /*0200*/  ISETP.GE.U32.AND P1, PT, R17, UR13, PT ;  /* 0x0000000d11007c0c */ /* 0x000fe2000bf26070 */
[----:B------:R-:W-:Y:S01]  /*0210*/  HFMA2 R24, -RZ, RZ, 0, 0 ;  /* 0x00000000ff187431 */ /* 0x000fe200000001ff */
[----:B------:R-:W-:Y:S02]  /*0220*/  ISETP.GE.U32.AND P0, PT, R16, UR13, PT ;  /* 0x0000000d10007c0c */ /* 0x000fe4000bf06070 */
[----:B------:R-:W-:Y:S02]  /*0230*/  ISETP.GE.U32.OR P1, PT, R18, UR12, P1 ;  /* 0x0000000c12007c0c */ /* 0x000fe40008f26470 */
[----:B--2---:R-:W-:Y:S02]  /*0240*/  ISETP.GE.U32.OR P0, PT, R19, R0, P0 ;  /* 0x000000001300720c */ /* 0x004fe40000706470 */
[----:B------:R-:W-:-:S09]  /*0250*/  MOV R29, RZ ;  /* 0x000000ff001d7202 */ /* 0x000fd20000000f00 */
[----:B------:R-:W0:Y:S08]  /*0260*/  @!P1 LDC.64 R10, c[0x0][0x388] ;  /* 0x0000e200ff0a9b82 */ /* 0x000e300000000a00 */
[----:B------:R-:W1:Y:S01]  /*0270*/  @!P0 LDC.64 R8, c[0x0][0x390] ;  /* 0x0000e400ff088b82 */ /* 0x000e620000000a00 */
[----:B0-----:R-:W-:-:S05]  /*0280*/  @!P1 IMAD.WIDE.U32 R10, R6, 0x4, R10 ;  /* 0x00000004060a9825 */ /* 0x001fca00078e000a */
[----:B------:R-:W2:Y:S01]  /*0290*/  @!P1 LDG.E R29, desc[UR8][R10.64] ;  /* 0x000000080a1d9981 */ /* 0x000ea2000c1e1900 */
[----:B-1----:R-:W-:-:S05]  /*02a0*/  @!P0 IMAD.WIDE.U32 R22, R7, 0x4, R8 ;  /* 0x0000000407168825 */ /* 0x002fca00078e0008 */
[----:B------:R-:W3:Y:S01]  /*02b0*/  @!P0 LDG.E R24, desc[UR8][R22.64] ;  /* 0x0000000816188981 */ /* 0x000ee2000c1e1900 */
[----:B------:R-:W-:-:S04]  /*02c0*/  UIADD3 UR6, UPT, UPT, UR6, 0x1, URZ ;  /* 0x0000000106067890 */ /* 0x000fc8000fffe0ff */
[----:B------:R-:W-:Y:S01]  /*02d0*/  UISETP.NE.AND UP0, UPT, UR6, URZ, UPT ;  /* 0x000000ff0600728c */ /* 0x000fe2000bf05270 */
[----:B------:R-:W-:Y:S01]  /*02e0*/  IADD3 R16, PT, PT, R16, 0x20, RZ ;  /* 0x0000002010107810 */ /* 0x000fe20007ffe0ff */
[----:B--2---:R-:W-:Y:S04]  /*02f0*/  STS [R4], R29 ;  /* 0x0000001d04007388 */ /* 0x004fe80000000800 */
[----:B---3--:R-:W-:Y:S01]  /*0300*/  STS [R2], R24 ;  /* 0x0000001802007388 */ /* 0x008fe20000000800 */
[----:B------:R-:W-:Y:S06]  /*0310*/  BAR.SYNC.DEFER_BLOCKING 0x0 ;  /* 0x0000000000007b1d */ /* 0x000fec0000010000 */
[----:B------:R-:W-:Y:S04]  /*0320*/  LDS R28, [R3] ;  /* 0x00000000031c7984 */ /* 0x000fe80000000800 */
[----:B------:R-:W0:Y:S04]  /*0330*/  LDS.128 R12, [R5] ;  /* 0x00000000050c7984 */ /* 0x000e280000000c00 */
[----:B------:R-:W1:Y:S04]  /*0340*/  LDS R23, [R3+0x80] ;  /* 0x0000800003177984 */ /* 0x000e680000000800 */
[----:B------:R-:W2:Y:S04]  /*0350*/  LDS R27, [R3+0x100] ;  /* 0x00010000031b7984 */ /* 0x000ea80000000800 */
[----:B------:R-:W3:Y:S04]  /*0360*/  LDS R26, [R3+0x180] ;  /* 0x00018000031a7984 */ /* 0x000ee80000000800 */
[----:B------:R-:W-:Y:S04]  /*0370*/  LDS R25, [R3+0x200] ;  /* 0x0002000003197984 */ /* 0x000fe80000000800 */
[----:B------:R-:W4:Y:S04]  /*0380*/  LDS.128 R8, [R5+0x10] ;  /* 0x0000100005087984 */ /* 0x000f280000000c00 */
[----:B------:R-:W5:Y:S04]  /*0390*/  LDS R20, [R3+0x280] ;  /* 0x0002800003147984 */ /* 0x000f680000000800 */
[----:B------:R-:W-:Y:S04]  /*03a0*/  LDS R24, [R3+0x380] ;  /* 0x0003800003187984 */ /* 0x000fe80000000800 */
[----:B------:R-:W-:Y:S01]  /*03b0*/  LDS R22, [R3+0x480] ;  /* 0x0004800003167984 */ /* 0x000fe20000000800 */
[----:B0-----:R-:W-:-:S03]  /*03c0*/  FFMA R12, R12, R28, R21 ;  /* 0x0000001c0c0c7223 */ /* 0x001fc60000000015 */
[----:B------:R-:W0:Y:S01]  /*03d0*/  LDS R21, [R3+0x300] ;  /* 0x0003000003157984 */ /* 0x000e220000000800 */
[----:B-1----:R-:W-:-:S03]  /*03e0*/  FFMA R12, R23, R13, R12 ;  /* 0x0000000d170c7223 */ /* 0x002fc6000000000c */
[----:B------:R-:W-:Y:S01]  /*03f0*/  LDS R23, [R3+0x400] ;  /* 0x0004000003177984 */ /* 0x000fe20000000800 */
[----:B--2---:R-:W-:-:S04]  /*0400*/  FFMA R27, R27, R14, R12 ;  /* 0x0000000e1b1b7223 */ /* 0x004fc8000000000c */
[----:B---3--:R-:W-:Y:S02]  /*0410*/  FFMA R27, R26, R15, R27 ;  /* 0x0000000f1a1b7223 */ /* 0x008fe4000000001b */
[----:B------:R-:W1:Y:S04]  /*0420*/  LDS.128 R12, [R5+0x20] ;  /* 0x00002000050c7984 */ /* 0x000e680000000c00 */
[----:B------:R-:W-:Y:S01]  /*0430*/  LDS R26, [R3+0x580] ;  /* 0x00058000031a7984 */ /* 0x000fe20000000800 */
[----:B----4-:R-:W-:-:S03]  /*0440*/  FFMA R27, R8, R25, R27 ;  /* 0x00000019081b7223 */ /* 0x010fc6000000001b */
[----:B------:R-:W2:Y:S01]  /*0450*/  LDS R25, [R3+0x500] ;  /* 0x0005000003197984 */ /* 0x000ea20000000800 */
[----:B-----5:R-:W-:-:S04]  /*0460*/  FFMA R20, R20, R9, R27 ;  /* 0x0000000914147223 */ /* 0x020fc8000000001b */
[----:B0-----:R-:W-:Y:S02]  /*0470*/  FFMA R21, R21, R10, R20 ;  /* 0x0000000a15157223 */ /* 0x001fe40000000014 */
[----:B------:R-:W-:Y:S02]  /*0480*/  LDS R20, [R3+0x680] ;  /* 0x0006800003147984 */ /* 0x000fe40000000800 */
[----:B------:R-:W-:Y:S02]  /*0490*/  FFMA R27, R24, R11, R21 ;  /* 0x0000000b181b7223 */ /* 0x000fe40000000015 */
[----:B------:R-:W-:Y:S04]  /*04a0*/  LDS R21, [R3+0x600] ;  /* 0x0006000003157984 */ /* 0x000fe80000000800 */
[----:B------:R-:W0:Y:S01]  /*04b0*/  LDS.128 R8, [R5+0x30] ;  /* 0x0000300005087984 */ /* 0x000e220000000c00 */
[----:B-1----:R-:W-:-:S03]  /*04c0*/  FFMA R27, R12, R23, R27 ;  /* 0x000000170c1b7223 */ /* 0x002fc6000000001b */
[----:B------:R-:W1:Y:S01]  /*04d0*/  LDS R23, [R3+0x700] ;  /* 0x0007000003177984 */ /* 0x000e620000000800 */
[----:B------:R-:W-:-:S03]  /*04e0*/  FFMA R22, R22, R13, R27 ;  /* 0x0000000d16167223 */ /* 0x000fc6000000001b */
[----:B------:R-:W3:Y:S01]  /*04f0*/  LDS R24, [R3+0x780] ;  /* 0x0007800003187984 */ /* 0x000ee20000000800 */
[----:B--2---:R-:W-:-:S03]  /*0500*/  FFMA R25, R25, R14, R22 ;  /* 0x0000000e19197223 */ /* 0x004fc60000000016 */
[----:B------:R-:W-:Y:S01]  /*0510*/  LDS R22, [R3+0x880] ;  /* 0x0008800003167984 */ /* 0x000fe20000000800 */
[----:B------:R-:W-:-:S03]  /*0520*/  FFMA R27, R26, R15, R25 ;  /* 0x0000000f1a1b7223 */ /* 0x000fc60000000019 */
[----:B------:R-:W-:Y:S04]  /*0530*/  LDS R25, [R3+0x800] ;  /* 0x0008000003197984 */ /* 0x000fe80000000800 */
[----:B------:R-:W2:Y:S04]  /*0540*/  LDS.128 R12, [R5+0x40] ;  /* 0x00004000050c7984 */ /* 0x000ea80000000c00 */
[----:B------:R-:W-:Y:S01]  /*0550*/  LDS R26, [R3+0x980] ;  /* 0x00098000031a7984 */ /* 0x000fe20000000800 */
[----:B0-----:R-:W-:-:S03]  /*0560*/  FFMA R27, R8, R21, R27 ;  /* 0x00000015081b7223 */ /* 0x001fc6000000001b */
[----:B------:R-:W0:Y:S01]  /*0570*/  LDS R21, [R3+0x900] ;  /* 0x0009000003157984 */ /* 0x000e220000000800 */
[----:B------:R-:W-:-:S04]  /*0580*/  FFMA R20, R20, R9, R27 ;  /* 0x0000000914147223 */ /* 0x000fc8000000001b */
[----:B-1----:R-:W-:Y:S02]  /*0590*/  FFMA R23, R23, R10, R20 ;  /* 0x0000000a17177223 */ /* 0x002fe40000000014 */
[----:B------:R-:W-:Y:S02]  /*05a0*/  LDS R20, [R3+0xa80] ;  /* 0x000a800003147984 */ /* 0x000fe40000000800 */
[----:B---3--:R-:W-:Y:S02]  /*05b0*/  FFMA R27, R24, R11, R23 ;  /* 0x0000000b181b7223 */ /* 0x008fe40000000017 */
[----:B------:R-:W-:Y:S04]  /*05c0*/  LDS R23, [R3+0xa00] ;  /* 0x000a000003177984 */ /* 0x000fe80000000800 */
[----:B------:R-:W1:Y:S01]  /*05d0*/  LDS.128 R8, [R5+0x50] ;  /* 0x0000500005087984 */ /* 0x000e620000000c00 */
[----:B--2---:R-:W-:-:S03]  /*05e0*/  FFMA R27, R12, R25, R27 ;  /* 0x000000190c1b7223 */ /* 0x004fc6000000001b */
[----:B------:R-:W2:Y:S01]  /*05f0*/  LDS R25, [R3+0xb00] ;  /* 0x000b000003197984 */ /* 0x000ea20000000800 */
[----:B------:R-:W-:-:S03]  /*0600*/  FFMA R12, R22, R13, R27 ;  /* 0x0000000d160c7223 */ /* 0x000fc6000000001b */
[----:B------:R-:W3:Y:S04]  /*0610*/  LDS R22, [R3+0xb80] ;  /* 0x000b800003167984 */ /* 0x000ee80000000800 */
[----:B------:R-:W-:Y:S01]  /*0620*/  LDS R24, [R3+0xc80] ;  /* 0x000c800003187984 */ /* 0x000fe20000000800 */
[----:B0-----:R-:W-:-:S04]  /*0630*/  FFMA R21, R21, R14, R12 ;  /* 0x0000000e15157223 */ /* 0x001fc8000000000c */
[----:B------:R-:W-:Y:S02]  /*0640*/  FFMA R27, R26, R15, R21 ;  /* 0x0000000f1a1b7223 */ /* 0x000fe40000000015 */
[----:B------:R-:W-:Y:S04]  /*0650*/  LDS R21, [R3+0xc00] ;  /* 0x000c000003157984 */ /* 0x000fe80000000800 */
[----:B------:R-:W0:Y:S01]  /*0660*/  LDS.128 R12, [R5+0x60] ;  /* 0x00006000050c7984 */ /* 0x000e220000000c00 */
[----:B-1----:R-:W-:-:S04]  /*0670*/  FFMA R23, R8, R23, R27 ;  /* 0x0000001708177223 */ /* 0x002fc8000000001b */
[----:B------:R-:W-:Y:S02]  /*0680*/  FFMA R20, R20, R9, R23 ;  /* 0x0000000914147223 */ /* 0x000fe40000000017 */
[----:B------:R-:W1:Y:S02]  /*0690*/  LDS R23, [R3+0xd00] ;  /* 0x000d000003177984 */ /* 0x000e640000000800 */
[----:B--2---:R-:W-:Y:S02]  /*06a0*/  FFMA R25, R25, R10, R20 ;  /* 0x0000000a19197223 */ /* 0x004fe40000000014 */
[----:B------:R-:W2:Y:S02]  /*06b0*/  LDS R20, [R3+0xd80] ;  /* 0x000d800003147984 */ /* 0x000ea40000000800 */
[----:B---3--:R-:W-:Y:S02]  /*06c0*/  FFMA R27, R22, R11, R25 ;  /* 0x0000000b161b7223 */ /* 0x008fe40000000019 */
[----:B------:R-:W-:Y:S04]  /*06d0*/  LDS R25, [R3+0xe00] ;  /* 0x000e000003197984 */ /* 0x000fe80000000800 */
[----:B------:R-:W3:Y:S04]  /*06e0*/  LDS.128 R8, [R5+0x70] ;  /* 0x0000700005087984 */ /* 0x000ee80000000c00 */
[----:B------:R-:W4:Y:S01]  /*06f0*/  LDS R22, [R3+0xe80] ;  /* 0x000e800003167984 */ /* 0x000f220000000800 */
[----:B0-----:R-:W-:-:S03]  /*0700*/  FFMA R27, R12, R21, R27 ;  /* 0x000000150c1b7223 */ /* 0x001fc6000000001b */
[----:B------:R-:W0:Y:S04]  /*0710*/  LDS R21, [R3+0xf00] ;  /* 0x000f000003157984 */ /* 0x000e280000000800 */
[----:B------:R-:W5:Y:S01]  /*0720*/  LDS R12, [R3+0xf80] ;  /* 0x000f8000030c7984 */ /* 0x000f620000000800 */
[----:B------:R-:W-:-:S04]  /*0730*/  FFMA R24, R24, R13, R27 ;  /* 0x0000000d18187223 */ /* 0x000fc8000000001b */
[----:B-1----:R-:W-:-:S04]  /*0740*/  FFMA R23, R23, R14, R24 ;  /* 0x0000000e17177223 */ /* 0x002fc80000000018 */
[----:B--2---:R-:W-:-:S04]  /*0750*/  FFMA R15, R20, R15, R23 ;  /* 0x0000000f140f7223 */ /* 0x004fc80000000017 */
[----:B---3--:R-:W-:-:S04]  /*0760*/  FFMA R15, R8, R25, R15 ;  /* 0x00000019080f7223 */ /* 0x008fc8000000000f */
[----:B----4-:R-:W-:Y:S01]  /*0770*/  FFMA R22, R22, R9, R15 ;  /* 0x0000000916167223 */ /* 0x010fe2000000000f */
[----:B------:R-:W-:Y:S02]  /*0780*/  IADD3 R17, PT, PT, R17, 0x20, RZ ;  /* 0x0000002011117810 */ /* 0x000fe40007ffe0ff */
[----:B------:R-:W-:Y:S02]  /*0790*/  IADD3 R6, PT, PT, R6, 0x20, RZ ;  /* 0x0000002006067810 */ /* 0x000fe40007ffe0ff */
[----:B------:R-:W-:Y:S01]  /*07a0*/  LEA R7, R0, R7, 0x5 ;  /* 0x0000000700077211 */ /* 0x000fe200078e28ff */
[----:B0-----:R-:W-:-:S04]  /*07b0*/  FFMA R21, R21, R10, R22 ;  /* 0x0000000a15157223 */ /* 0x001fc80000000016 */
[----:B-----5:R-:W-:Y:S01]  /*07c0*/  FFMA R21, R12, R11, R21 ;  /* 0x0000000b0c157223 */ /* 0x020fe20000000015 */
[----:B------:R-:W-:Y:S06]  /*07d0*/  BAR.SYNC.DEFER_BLOCKING 0x0 ;  /* 0x0000000000007b1d */ /* 0x000fec0000010000 */
[----:B------:R-:W-:Y:S05]  /*07e0*/  BRA.U UP0, `(.L_x_1) ;  /* 0xfffffff900847547 */ /* 0x000fea000b83ffff */
.L_x_0:
[----:B------:R-:W0:Y:S01]  /*07f0*/  LDCU UR4, c[0x0][0x398] ;  /* 0x00007300ff0477ac */ /* 0x000e220008000800 */
[----:B------:R-:W-:-:S04]  /*0800*/  ISETP.GE.U32.AND P0, PT, R19, UR14, PT ;  /* 0x0000000e13007c0c */ /* 0x000fc8000bf06070 */
[----:B0-----:R-:W-:-:S13]  /*0810*/  ISETP.GE.U32.OR P0, PT, R18, UR4, P0 ;  /* 0x0000000412007c0c */ /* 0x001fda0008706470 */
[----:B------:R-:W-:Y:S05]  /*0820*/  @P0 EXIT ;  /* 0x000000000000094d */ /* 0x000fea0003800000 */
[----:B------:R-:W0:Y:S01]  /*0830*/  LDC.64 R2, c[0x0][0x380] ;  /* 0x0000e000ff027b82 */ /* 0x000e220000000a00 */
[----:B------:R-:W-:-:S04]  /*0840*/  IMAD R19, R18, UR14, R19 ;  /* 0x0000000e12137c24 */ /* 0x000fc8000f8e0213 */
[----:B0-----:R-:W-:-:S05]  /*0850*/  IMAD.WIDE.U32 R2, R19, 0x4, R2 ;  /* 0x0000000413027825 */ /* 0x001fca00078e0002 */
[----:B------:R-:W-:Y:S01]  /*0860*/  STG.E desc[UR8][R2.64], R21 ;  /* 0x0000001502007986 */ /* 0x000fe2000c101908 */
[----:B------:R-:W-:Y:S05]  /*0870*/  EXIT ;  /* 0x000000000000794d */ /* 0x000fea0003800000 */
.L_x_2:
[----:B------:R-:W-:-:S00]  /*0880*/  BRA `(.L_x_2) ;  /* 0xfffffffc00fc7947 */ /* 0x000fc0000383ffff */
[----:B------:R-:W-:-:S00]  /*0890*/  NOP ;  /* 0x0000000000007918 */ /* 0x000fc00000000000 */
        /* <DEDUP_REMOVED lines=14> */
.L_x_8:


//--------------------- .text._Z12naive_matmulPfPKfS1_jjj --------------------------
	.section	.text._Z12naive_matmulPfPKfS1_jjj,"ax",@progbits
	.align	128
        .global         _Z12naive_matmulPfPKfS1_jjj
        .type           _Z12naive_matmulPfPKfS1_jjj,@function
        .size           _Z12naive_matmulPfPKfS1_jjj,(.L_x_9 - _Z12naive_matmulPfPKfS1_jjj)
        .other          _Z12naive_matmulPfPKfS1_jjj,@"STO_CUDA_ENTRY STV_DEFAULT"
_Z12naive_matmulPfPKfS1_jjj:
.text._Z12naive_matmulPfPKfS1_jjj:
[----:B------:R-:W-:Y:S01]  /*0000*/  LDC R1, c[0x0][0x37c] ;  /* 0x0000df00ff017b82 */ /* 0x000fe20000000800 */
[----:B------:R-:W0:Y:S07]  /*0010*/  S2R R7, SR_TID.X ;  /* 0x0000000000077919 */ /* 0x000e2e0000002100 */
[----:B------:R-:W1:Y:S01]  /*0020*/  S2UR UR4, SR_CTAID.X ;  /* 0x00000000000479c3 */ /* 0x000e620000002500 */
[----:B------:R-:W2:Y:S01]  /*0030*/  LDCU UR7, c[0x0][0x398] ;  /* 0x00007300ff0777ac */ /* 0x000ea20008000800 */
[----:B------:R-:W3:Y:S06]  /*0040*/  S2R R5, SR_TID.Y ;  /* 0x0000000000057919 */ /* 0x000eec0000002200 */
[----:B------:R-:W3:Y:S01]  /*0050*/  LDC R2, c[0x0][0x364] ;  /* 0x0000d900ff027b82 */ /* 0x000ee20000000800 */
[----:B------:R-:W1:Y:S07]  /*0060*/  LDCU UR5, c[0x0][0x360] ;  /* 0x00006c00ff0577ac */ /* 0x000e6e0008000800 */
[----:B------:R-:W3:Y:S08]  /*0070*/  S2UR UR6, SR_CTAID.Y ;  /* 0x00000000000679c3 */ /* 0x000ef00000002600 */
[----:B------:R-:W4:Y:S01]  /*0080*/  LDC R0, c[0x0][0x3a0] ;  /* 0x0000e800ff007b82 */ /* 0x000f220000000800 */
[----:B-1----:R-:W-:-:S06]  /*0090*/  UIMAD UR4, UR4, UR5, URZ ;  /* 0x00000005040472a4 */ /* 0x002fcc000f8e02ff */
[----:B0-----:R-:W-:Y:S01]  /*00a0*/  IADD3 R3, PT, PT, R7, UR4, RZ ;  /* 0x0000000407037c10 */ /* 0x001fe2000fffe0ff */
[----:B---3--:R-:W-:-:S03]  /*00b0*/  IMAD R2, R2, UR6, R5 ;  /* 0x0000000602027c24 */ /* 0x008fc6000f8e0205 */
[----:B----4-:R-:W-:-:S04]  /*00c0*/  ISETP.GE.U32.AND P0, PT, R3, R0, PT ;  /* 0x000000000300720c */ /* 0x010fc80003f06070 */
[----:B--2---:R-:W-:-:S13]  /*00d0*/  ISETP.GE.U32.OR P0, PT, R2, UR7, P0 ;  /* 0x0000000702007c0c */ /* 0x004fda0008706470 */
[----:B------:R-:W-:Y:S05]  /*00e0*/  @P0 EXIT ;  /* 0x000000000000094d */ /* 0x000fea0003800000 */
[----:B------:R-:W0:Y:S01]  /*00f0*/  LDC R5, c[0x0][0x39c] ;  /* 0x0000e700ff057b82 */ /* 0x000e220000000800 */
[----:B------:R-:W1:Y:S01]  /*0100*/  LDCU.64 UR6, c[0x0][0x358] ;  /* 0x00006b00ff0677ac */ /* 0x000e620008000a00 */
[----:B------:R-:W-:Y:S01]  /*0110*/  HFMA2 R12, -RZ, RZ, 0, 0 ;  /* 0x00000000ff0c7431 */ /* 0x000fe200000001ff */
[----:B0-----:R-:W-:-:S13]  /*0120*/  ISETP.NE.AND P0, PT, R5, RZ, PT ;  /* 0x000000ff0500720c */ /* 0x001fda0003f05270 */
[----:B-1----:R-:W-:Y:S05]  /*0130*/  @!P0 BRA `(.L_x_3) ;  /* 0x0000000800448947 */ /* 0x002fea0003800000 */
[C---:B------:R-:W-:Y:S02]  /*0140*/  ISETP.GE.U32.AND P1, PT, R5.reuse, 0x8, PT ;  /* 0x000000080500780c */ /* 0x040fe40003f26070 */
[----:B------:R-:W-:Y:S02]  /*0150*/  LOP3.LUT R4, R5, 0x7, RZ, 0xc0, !PT ;  /* 0x0000000705047812 */ /* 0x000fe400078ec0ff */
[----:B------:R-:W-:Y:S02]  /*0160*/  MOV R12, RZ ;  /* 0x000000ff000c7202 */ /* 0x000fe40000000f00 */
[----:B------:R-:W-:Y:S02]  /*0170*/  ISETP.NE.AND P0, PT, R4, RZ, PT ;  /* 0x000000ff0400720c */ /* 0x000fe40003f05270 */
[----:B------:R-:W-:-:S05]  /*0180*/  MOV R6, RZ ;  /* 0x000000ff00067202 */ /* 0x000fca0000000f00 */
[----:B------:R-:W-:Y:S06]  /*0190*/  @!P1 BRA `(.L_x_4) ;  /* 0x0000000400249947 */ /* 0x000fec0003800000 */
[----:B------:R-:W-:Y:S01]  /*01a0*/  LOP3.LUT R6, R5, 0xfffffff8, RZ, 0xc0, !PT ;  /* 0xfffffff805067812 */ /* 0x000fe200078ec0ff */
[C---:B------:R-:W-:Y:S01]  /*01b0*/  IMAD R11, R0.reuse, 0x3, R3 ;  /* 0x00000003000b7824 */ /* 0x040fe200078e0203 */
[C---:B------:R-:W-:Y:S01]  /*01c0*/  IADD3 R7, PT, PT, R0.reuse, UR4, R7 ;  /* 0x0000000400077c10 */ /* 0x040fe2000fffe007 */
[C-C-:B------:R-:W-:Y:S01]  /*01d0*/  IMAD R15, R0.reuse, 0x5, R3.reuse ;  /* 0x00000005000f7824 */ /* 0x140fe200078e0203 */
[CC--:B------:R-:W-:Y:S01]  /*01e0*/  LEA R9, R0.reuse, R3.reuse, 0x1 ;  /* 0x0000000300097211 */ /* 0x0c0fe200078e08ff */
[C-C-:B------:R-:W-:Y:S01]  /*01f0*/  IMAD R25, R0.reuse, 0x6, R3.reuse ;  /* 0x0000000600197824 */ /* 0x140fe200078e0203 */
[C---:B------:R-:W-:Y:S01]  /*0200*/  LEA R13, R0.reuse, R3, 0x2 ;  /* 0x00000003000d7211 */ /* 0x040fe200078e10ff */
[----:B------:R-:W-:Y:S01]  /*0210*/  IMAD R27, R0, 0x7, R3 ;  /* 0x00000007001b7824 */ /* 0x000fe200078e0203 */
[----:B------:R-:W-:Y:S01]  /*0220*/  MOV R12, RZ ;  /* 0x000000ff000c7202 */ /* 0x000fe20000000f00 */
[----:B------:R-:W-:Y:S01]  /*0230*/  IMAD R8, R2, R5, 0x3 ;  /* 0x0000000302087424 */ /* 0x000fe200078e0205 */
[----:B------:R-:W-:-:S02]  /*0240*/  MOV R29, R3 ;  /* 0x00000003001d7202 */ /* 0x000fc40000000f00 */
[----:B------:R-:W-:-:S07]  /*0250*/  IADD3 R10, PT, PT, -R6, RZ, RZ ;  /* 0x000000ff060a7210 */ /* 0x000fce0007ffe1ff */
.L_x_5:
[----:B------:R-:W0:Y:S01]  /*0260*/  LDC.64 R20, c[0x0][0x388] ;  /* 0x0000e200ff147b82 */ /* 0x000e220000000a00 */
[----:B------:R-:W-:-:S07]  /*0270*/  IADD3 R23, PT, PT, R8, -0x3, RZ ;  /* 0xfffffffd08177810 */ /* 0x000fce0007ffe0ff */
[----:B------:R-:W1:Y:S01]  /*0280*/  LDC.64 R16, c[0x0][0x390] ;  /* 0x0000e400ff107b82 */ /* 0x000e620000000a00 */
[----:B0-----:R-:W-:-:S06]  /*0290*/  IMAD.WIDE.U32 R22, R23, 0x4, R20 ;  /* 0x0000000417167825 */ /* 0x001fcc00078e0014 */
[----:B------:R-:W2:Y:S01]  /*02a0*/  LDG.E R23, desc[UR6][R22.64] ;  /* 0x0000000616177981 */ /* 0x000ea2000c1e1900 */
[----:B-1----:R-:W-:-:S06]  /*02b0*/  IMAD.WIDE.U32 R18, R29, 0x4, R16 ;  /* 0x000000041d127825 */ /* 0x002fcc00078e0010 */
[----:B------:R-:W2:Y:S01]  /*02c0*/  LDG.E R18, desc[UR6][R18.64] ;  /* 0x0000000612127981 */ /* 0x000ea2000c1e1900 */
[C---:B------:R-:W-:Y:S02]  /*02d0*/  IADD3 R14, PT, PT, R8.reuse, -0x2, RZ ;  /* 0xfffffffe080e7810 */ /* 0x040fe40007ffe0ff */
[----:B------:R-:W-:Y:S01]  /*02e0*/  IADD3 R24, PT, PT, R8, -0x1, RZ ;  /* 0xffffffff08187810 */ /* 0x000fe20007ffe0ff */
[----:B--2---:R-:W-:Y:S02]  /*02f0*/  FFMA R12, R23, R18, R12 ;  /* 0x00000012170c7223 */ /* 0x004fe4000000000c */
[----:B------:R-:W-:-:S04]  /*0300*/  IMAD.WIDE.U32 R18, R14, 0x4, R20 ;  /* 0x000000040e127825 */ /* 0x000fc800078e0014 */
[----:B------:R-:W-:Y:S01]  /*0310*/  IMAD.WIDE.U32 R22, R7, 0x4, R16 ;  /* 0x0000000407167825 */ /* 0x000fe200078e0010 */
[----:B------:R0:W2:Y:S04]  /*0320*/  LDG.E R14, desc[UR6][R18.64] ;  /* 0x00000006120e7981 */ /* 0x0000a8000c1e1900 */
[----:B------:R1:W2:Y:S01]  /*0330*/  LDG.E R26, desc[UR6][R22.64] ;  /* 0x00000006161a7981 */ /* 0x0002a2000c1e1900 */
[----:B0-----:R-:W-:-:S04]  /*0340*/  IMAD.WIDE.U32 R18, R24, 0x4, R20 ;  /* 0x0000000418127825 */ /* 0x001fc800078e0014 */
[----:B-1----:R-:W-:Y:S01]  /*0350*/  IMAD.WIDE.U32 R22, R9, 0x4, R16 ;  /* 0x0000000409167825 */ /* 0x002fe200078e0010 */
[----:B------:R0:W3:Y:S04]  /*0360*/  LDG.E R24, desc[UR6][R18.64] ;  /* 0x0000000612187981 */ /* 0x0000e8000c1e1900 */
[----:B------:R1:W3:Y:S01]  /*0370*/  LDG.E R28, desc[UR6][R22.64] ;  /* 0x00000006161c7981 */ /* 0x0002e2000c1e1900 */
[----:B0-----:R-:W-:-:S04]  /*0380*/  IMAD.WIDE.U32 R18, R8, 0x4, R20 ;  /* 0x0000000408127825 */ /* 0x001fc800078e0014 */
[----:B-1----:R-:W-:-:S04]  /*0390*/  IMAD.WIDE.U32 R22, R11, 0x4, R16 ;  /* 0x000000040b167825 */ /* 0x002fc800078e0010 */
[----:B--2---:R-:W-:Y:S02]  /*03a0*/  FFMA R12, R14, R26, R12 ;  /* 0x0000001a0e0c7223 */ /* 0x004fe4000000000c */
[----:B------:R-:W2:Y:S04]  /*03b0*/  LDG.E R14, desc[UR6][R18.64] ;  /* 0x00000006120e7981 */ /* 0x000ea8000c1e1900 */
[----:B------:R0:W2:Y:S01]  /*03c0*/  LDG.E R26, desc[UR6][R22.64] ;  /* 0x00000006161a7981 */ /* 0x0000a2000c1e1900 */
[----:B---3--:R-:W-:Y:S01]  /*03d0*/  FFMA R12, R24, R28, R12 ;  /* 0x0000001c180c7223 */ /* 0x008fe2000000000c */
[----:B------:R-:W-:Y:S01]  /*03e0*/  IADD3 R24, PT, PT, R8, 0x1, RZ ;  /* 0x0000000108187810 */ /* 0x000fe20007ffe0ff */
[----:B0-----:R-:W-:-:S04]  /*03f0*/  IMAD.WIDE.U32 R22, R13, 0x4, R16 ;  /* 0x000000040d167825 */ /* 0x001fc800078e0010 */
[----:B------:R-:W-:Y:S01]  /*0400*/  IMAD.WIDE.U32 R18, R24, 0x4, R20 ;  /* 0x0000000418127825 */ /* 0x000fe200078e0014 */
[----:B------:R-:W3:Y:S04]  /*0410*/  LDG.E R28, desc[UR6][R22.64] ;  /* 0x00000006161c7981 */ /* 0x000ee8000c1e1900 */
[----:B------:R0:W3:Y:S01]  /*0420*/  LDG.E R24, desc[UR6][R18.64] ;  /* 0x0000000612187981 */ /* 0x0000e2000c1e1900 */
[----:B--2---:R-:W-:Y:S01]  /*0430*/  FFMA R12, R14, R26, R12 ;  /* 0x0000001a0e0c7223 */ /* 0x004fe2000000000c */
[C---:B------:R-:W-:Y:S02]  /*0440*/  IADD3 R26, PT, PT, R8.reuse, 0x3, RZ ;  /* 0x00000003081a7810 */ /* 0x040fe40007ffe0ff */
[----:B------:R-:W-:-:S03]  /*0450*/  IADD3 R14, PT, PT, R8, 0x2, RZ ;  /* 0x00000002080e7810 */ /* 0x000fc60007ffe0ff */
[----:B0-----:R-:W-:Y:S01]  /*0460*/  IMAD.WIDE.U32 R18, R26, 0x4, R20 ;  /* 0x000000041a127825 */ /* 0x001fe200078e0014 */
[----:B------:R-:W-:-:S03]  /*0470*/  IADD3 R26, PT, PT, R8, 0x4, RZ ;  /* 0x00000004081a7810 */ /* 0x000fc60007ffe0ff */
[--C-:B------:R-:W-:Y:S02]  /*0480*/  IMAD.WIDE.U32 R22, R14, 0x4, R20.reuse ;  /* 0x000000040e167825 */ /* 0x100fe400078e0014 */
[----:B------:R0:W2:Y:S02]  /*0490*/  LDG.E R14, desc[UR6][R18.64] ;  /* 0x00000006120e7981 */ /* 0x0000a4000c1e1900 */
[----:B------:R-:W-:-:S04]  /*04a0*/  IMAD.WIDE.U32 R20, R26, 0x4, R20 ;  /* 0x000000041a147825 */ /* 0x000fc800078e0014 */
[----:B---3--:R-:W-:Y:S02]  /*04b0*/  FFMA R12, R24, R28, R12 ;  /* 0x0000001c180c7223 */ /* 0x008fe4000000000c */
[----:B------:R-:W3:Y:S01]  /*04c0*/  LDG.E R21, desc[UR6][R20.64] ;  /* 0x0000000614157981 */ /* 0x000ee2000c1e1900 */
[----:B0-----:R-:W-:-:S03]  /*04d0*/  IMAD.WIDE.U32 R18, R15, 0x4, R16 ;  /* 0x000000040f127825 */ /* 0x001fc600078e0010 */
[----:B------:R0:W4:Y:S04]  /*04e0*/  LDG.E R24, desc[UR6][R22.64] ;  /* 0x0000000616187981 */ /* 0x000128000c1e1900 */
[----:B------:R-:W4:Y:S01]  /*04f0*/  LDG.E R26, desc[UR6][R18.64] ;  /* 0x00000006121a7981 */ /* 0x000f22000c1e1900 */
[----:B0-----:R-:W-:-:S04]  /*0500*/  IMAD.WIDE.U32 R22, R25, 0x4, R16 ;  /* 0x0000000419167825 */ /* 0x001fc800078e0010 */
[----:B------:R-:W-:Y:S01]  /*0510*/  IMAD.WIDE.U32 R16, R27, 0x4, R16 ;  /* 0x000000041b107825 */ /* 0x000fe200078e0010 */
[----:B------:R-:W2:Y:S05]  /*0520*/  LDG.E R28, desc[UR6][R22.64] ;  /* 0x00000006161c7981 */ /* 0x000eaa000c1e1900 */
[----:B------:R-:W3:Y:S01]  /*0530*/  LDG.E R16, desc[UR6][R16.64] ;  /* 0x0000000610107981 */ /* 0x000ee2000c1e1900 */
[----:B------:R-:W-:-:S04]  /*0540*/  IADD3 R10, PT, PT, R10, 0x8, RZ ;  /* 0x000000080a0a7810 */ /* 0x000fc80007ffe0ff */
[----:B------:R-:W-:Y:S02]  /*0550*/  ISETP.NE.AND P1, PT, R10, RZ, PT ;  /* 0x000000ff0a00720c */ /* 0x000fe40003f25270 */
[----:B------:R-:W-:Y:S02]  /*0560*/  IADD3 R8, PT, PT, R8, 0x8, RZ ;  /* 0x0000000808087810 */ /* 0x000fe40007ffe0ff */
[C---:B------:R-:W-:Y:S02]  /*0570*/  LEA R7, R0.reuse, R7, 0x3 ;  /* 0x0000000700077211 */ /* 0x040fe400078e18ff */
[C---:B------:R-:W-:Y:S02]  /*0580*/  LEA R9, R0.reuse, R9, 0x3 ;  /* 0x0000000900097211 */ /* 0x040fe400078e18ff */
[C---:B------:R-:W-:Y:S02]  /*0590*/  LEA R11, R0.reuse, R11, 0x3 ;  /* 0x0000000b000b7211 */ /* 0x040fe400078e18ff */
[----:B------:R-:W-:-:S02]  /*05a0*/  LEA R13, R0, R13, 0x3 ;  /* 0x0000000d000d7211 */ /* 0x000fc400078e18ff */
[C---:B------:R-:W-:Y:S02]  /*05b0*/  LEA R15, R0.reuse, R15, 0x3 ;  /* 0x0000000f000f7211 */ /* 0x040fe400078e18ff */
[C---:B------:R-:W-:Y:S02]  /*05c0*/  LEA R25, R0.reuse, R25, 0x3 ;  /* 0x0000001900197211 */ /* 0x040fe400078e18ff */
[C---:B------:R-:W-:Y:S02]  /*05d0*/  LEA R27, R0.reuse, R27, 0x3 ;  /* 0x0000001b001b7211 */ /* 0x040fe400078e18ff */
[----:B------:R-:W-:Y:S01]  /*05e0*/  LEA R29, R0, R29, 0x3 ;  /* 0x0000001d001d7211 */ /* 0x000fe200078e18ff */
[----:B----4-:R-:W-:-:S04]  /*05f0*/  FFMA R12, R24, R26, R12 ;  /* 0x0000001a180c7223 */ /* 0x010fc8000000000c */
[----:B--2---:R-:W-:-:S04]  /*0600*/  FFMA R12, R14, R28, R12 ;  /* 0x0000001c0e0c7223 */ /* 0x004fc8000000000c */
[----:B---3--:R-:W-:Y:S01]  /*0610*/  FFMA R12, R21, R16, R12 ;  /* 0x00000010150c7223 */ /* 0x008fe2000000000c */
[----:B------:R-:W-:Y:S06]  /*0620*/  @P1 BRA `(.L_x_5) ;  /* 0xfffffffc000c1947 */ /* 0x000fec000383ffff */
.L_x_4:
[----:B------:R-:W-:Y:S05]  /*0630*/  @!P0 BRA `(.L_x_3) ;  /* 0x0000000400048947 */ /* 0x000fea0003800000 */
[----:B------:R-:W-:Y:S02]  /*0640*/  ISETP.GE.U32.AND P0, PT, R4, 0x4, PT ;  /* 0x000000040400780c */ /* 0x000fe40003f06070 */
[----:B------:R-:W-:-:S04]  /*0650*/  LOP3.LUT R13, R5, 0x3, RZ, 0xc0, !PT ;  /* 0x00000003050d7812 */ /* 0x000fc800078ec0ff */
[----:B------:R-:W-:-:S07]  /*0660*/  ISETP.NE.AND P1, PT, R13, RZ, PT ;  /* 0x000000ff0d00720c */ /* 0x000fce0003f25270 */
[----:B------:R-:W-:Y:S06]  /*0670*/  @!P0 BRA `(.L_x_6) ;  /* 0x00000000007c8947 */ /* 0x000fec0003800000 */
[----:B------:R-:W0:Y:S01]  /*0680*/  LDC.64 R8, c[0x0][0x390] ;  /* 0x0000e400ff087b82 */ /* 0x000e220000000a00 */
[----:B------:R-:W-:Y:S02]  /*0690*/  IMAD R15, R2, R5, R6 ;  /* 0x00000005020f7224 */ /* 0x000fe400078e0206 */
[----:B------:R-:W-:-:S03]  /*06a0*/  IMAD R17, R6, R0, R3 ;  /* 0x0000000006117224 */ /* 0x000fc600078e0203 */
[C---:B------:R-:W-:Y:S02]  /*06b0*/  IADD3 R23, PT, PT, R15.reuse, 0x1, RZ ;  /* 0x000000010f177810 */ /* 0x040fe40007ffe0ff */
[----:B------:R-:W1:Y:S01]  /*06c0*/  LDC.64 R10, c[0x0][0x388] ;  /* 0x0000e200ff0a7b82 */ /* 0x000e620000000a00 */
[C---:B------:R-:W-:Y:S02]  /*06d0*/  IADD3 R27, PT, PT, R15.reuse, 0x2, RZ ;  /* 0x000000020f1b7810 */ /* 0x040fe40007ffe0ff */
[----:B------:R-:W-:Y:S01]  /*06e0*/  IADD3 R4, PT, PT, R15, 0x3, RZ ;  /* 0x000000030f047810 */ /* 0x000fe20007ffe0ff */
[C---:B0-----:R-:W-:Y:S01]  /*06f0*/  IMAD.WIDE.U32 R20, R17.reuse, 0x4, R8 ;  /* 0x0000000411147825 */ /* 0x041fe200078e0008 */
[----:B------:R-:W-:-:S04]  /*0700*/  IADD3 R17, PT, PT, R17, R0, RZ ;  /* 0x0000000011117210 */ /* 0x000fc80007ffe0ff */
[-C--:B------:R-:W-:Y:S01]  /*0710*/  IADD3 R29, PT, PT, R17, R0.reuse, RZ ;  /* 0x00000000111d7210 */ /* 0x080fe20007ffe0ff */
[--C-:B-1----:R-:W-:Y:S01]  /*0720*/  IMAD.WIDE.U32 R24, R15, 0x4, R10.reuse ;  /* 0x000000040f187825 */ /* 0x102fe200078e000a */
[----:B------:R-:W2:Y:S03]  /*0730*/  LDG.E R20, desc[UR6][R20.64] ;  /* 0x0000000614147981 */ /* 0x000ea6000c1e1900 */
[----:B------:R-:W-:Y:S01]  /*0740*/  IMAD.WIDE.U32 R22, R23, 0x4, R10 ;  /* 0x0000000417167825 */ /* 0x000fe200078e000a */
[----:B------:R-:W2:Y:S03]  /*0750*/  LDG.E R7, desc[UR6][R24.64] ;  /* 0x0000000618077981 */ /* 0x000ea6000c1e1900 */
[----:B------:R-:W-:Y:S02]  /*0760*/  IMAD.WIDE.U32 R18, R17, 0x4, R8 ;  /* 0x0000000411127825 */ /* 0x000fe400078e0008 */
[----:B------:R-:W3:Y:S02]  /*0770*/  LDG.E R22, desc[UR6][R22.64] ;  /* 0x0000000616167981 */ /* 0x000ee4000c1e1900 */
[----:B------:R-:W-:Y:S01]  /*0780*/  IMAD.WIDE.U32 R14, R27, 0x4, R10 ;  /* 0x000000041b0e7825 */ /* 0x000fe200078e000a */
[C---:B------:R-:W-:Y:S01]  /*0790*/  IADD3 R27, PT, PT, R29.reuse, R0, RZ ;  /* 0x000000001d1b7210 */ /* 0x040fe20007ffe0ff */
[----:B------:R-:W3:Y:S02]  /*07a0*/  LDG.E R19, desc[UR6][R18.64] ;  /* 0x0000000612137981 */ /* 0x000ee4000c1e1900 */
[----:B------:R-:W-:-:S02]  /*07b0*/  IMAD.WIDE.U32 R16, R29, 0x4, R8 ;  /* 0x000000041d107825 */ /* 0x000fc400078e0008 */
[----:B------:R-:W4:Y:S02]  /*07c0*/  LDG.E R14, desc[UR6][R14.64] ;  /* 0x000000060e0e7981 */ /* 0x000f24000c1e1900 */
[----:B------:R-:W-:Y:S02]  /*07d0*/  IMAD.WIDE.U32 R10, R4, 0x4, R10 ;  /* 0x00000004040a7825 */ /* 0x000fe400078e000a */
[----:B------:R-:W4:Y:S02]  /*07e0*/  LDG.E R16, desc[UR6][R16.64] ;  /* 0x0000000610107981 */ /* 0x000f24000c1e1900 */
[----:B------:R-:W-:Y:S02]  /*07f0*/  IMAD.WIDE.U32 R8, R27, 0x4, R8 ;  /* 0x000000041b087825 */ /* 0x000fe400078e0008 */
[----:B------:R-:W5:Y:S04]  /*0800*/  LDG.E R10, desc[UR6][R10.64] ;  /* 0x000000060a0a7981 */ /* 0x000f68000c1e1900 */
[----:B------:R-:W5:Y:S01]  /*0810*/  LDG.E R8, desc[UR6][R8.64] ;  /* 0x0000000608087981 */ /* 0x000f62000c1e1900 */
[----:B------:R-:W-:Y:S01]  /*0820*/  IADD3 R6, PT, PT, R6, 0x4, RZ ;  /* 0x0000000406067810 */ /* 0x000fe20007ffe0ff */
[----:B--2---:R-:W-:-:S04]  /*0830*/  FFMA R7, R7, R20, R12 ;  /* 0x0000001407077223 */ /* 0x004fc8000000000c */
[----:B---3--:R-:W-:-:S04]  /*0840*/  FFMA R7, R22, R19, R7 ;  /* 0x0000001316077223 */ /* 0x008fc80000000007 */
[----:B----4-:R-:W-:-:S04]  /*0850*/  FFMA R7, R14, R16, R7 ;  /* 0x000000100e077223 */ /* 0x010fc80000000007 */
[----:B-----5:R-:W-:-:S07]  /*0860*/  FFMA R12, R10, R8, R7 ;  /* 0x000000080a0c7223 */ /* 0x020fce0000000007 */
.L_x_6:
[----:B------:R-:W-:Y:S05]  /*0870*/  @!P1 BRA `(.L_x_3) ;  /* 0x0000000000749947 */ /* 0x000fea0003800000 */
[----:B------:R-:W-:Y:S02]  /*0880*/  ISETP.NE.AND P0, PT, R13, 0x1, PT ;  /* 0x000000010d00780c */ /* 0x000fe40003f05270 */
[----:B------:R-:W-:-:S04]  /*0890*/  LOP3.LUT R4, R5, 0x1, RZ, 0xc0, !PT ;  /* 0x0000000105047812 */ /* 0x000fc800078ec0ff */
[----:B------:R-:W-:-:S07]  /*08a0*/  ISETP.NE.U32.AND P1, PT, R4, 0x1, PT ;  /* 0x000000010400780c */ /* 0x000fce0003f25070 */
[----:B------:R-:W0:Y:S01]  /*08b0*/  @P0 LDC.64 R14, c[0x0][0x390] ;  /* 0x0000e400ff0e0b82 */ /* 0x000e220000000a00 */
[----:B------:R-:W-:Y:S02]  /*08c0*/  @P0 IMAD R7, R2, R5, R6 ;  /* 0x0000000502070224 */ /* 0x000fe400078e0206 */
[CC--:B------:R-:W-:Y:S01]  /*08d0*/  @P0 IMAD R17, R6.reuse, R0.reuse, R3 ;  /* 0x0000000006110224 */ /* 0x0c0fe200078e0203 */
[----:B------:R-:W-:Y:S02]  /*08e0*/  @P0 IADD3 R6, PT, PT, R6, 0x2, RZ ;  /* 0x0000000206060810 */ /* 0x000fe40007ffe0ff */
[----:B------:R-:W-:Y:S02]  /*08f0*/  @P0 IADD3 R13, PT, PT, R7, 0x1, RZ ;  /* 0x00000001070d0810 */ /* 0x000fe40007ffe0ff */
[----:B------:R-:W1:Y:S01]  /*0900*/  @P0 LDC.64 R18, c[0x0][0x388] ;  /* 0x0000e200ff120b82 */ /* 0x000e620000000a00 */
[----:B------:R-:W-:-:S07]  /*0910*/  @P0 IADD3 R23, PT, PT, R17, R0, RZ ;  /* 0x0000000011170210 */ /* 0x000fce0007ffe0ff */
[----:B------:R-:W2:Y:S08]  /*0920*/  @!P1 LDC.64 R8, c[0x0][0x388] ;  /* 0x0000e200ff089b82 */ /* 0x000eb00000000a00 */
[----:B------:R-:W3:Y:S01]  /*0930*/  @!P1 LDC.64 R10, c[0x0][0x390] ;  /* 0x0000e400ff0a9b82 */ /* 0x000ee20000000a00 */
[----:B0-----:R-:W-:-:S04]  /*0940*/  @P0 IMAD.WIDE.U32 R16, R17, 0x4, R14 ;  /* 0x0000000411100825 */ /* 0x001fc800078e000e */
[----:B------:R-:W-:Y:S02]  /*0950*/  @P0 IMAD.WIDE.U32 R14, R23, 0x4, R14 ;  /* 0x00000004170e0825 */ /* 0x000fe400078e000e */
[----:B------:R-:W4:Y:S02]  /*0960*/  @P0 LDG.E R16, desc[UR6][R16.64] ;  /* 0x0000000610100981 */ /* 0x000f24000c1e1900 */
[--C-:B-1----:R-:W-:Y:S02]  /*0970*/  @P0 IMAD.WIDE.U32 R20, R7, 0x4, R18.reuse ;  /* 0x0000000407140825 */ /* 0x102fe400078e0012 */
[----:B------:R-:W5:Y:S02]  /*0980*/  @P0 LDG.E R14, desc[UR6][R14.64] ;  /* 0x000000060e0e0981 */ /* 0x000f64000c1e1900 */
[----:B------:R-:W-:Y:S02]  /*0990*/  @P0 IMAD.WIDE.U32 R18, R13, 0x4, R18 ;  /* 0x000000040d120825 */ /* 0x000fe400078e0012 */
[----:B------:R-:W4:Y:S02]  /*09a0*/  @P0 LDG.E R7, desc[UR6][R20.64] ;  /* 0x0000000614070981 */ /* 0x000f24000c1e1900 */
[----:B------:R-:W-:-:S02]  /*09b0*/  @!P1 IMAD R5, R2, R5, R6 ;  /* 0x0000000502059224 */ /* 0x000fc400078e0206 */
[----:B------:R-:W-:Y:S01]  /*09c0*/  @!P1 IMAD R13, R6, R0, R3 ;  /* 0x00000000060d9224 */ /* 0x000fe200078e0203 */
[----:B------:R-:W5:Y:S01]  /*09d0*/  @P0 LDG.E R18, desc[UR6][R18.64] ;  /* 0x0000000612120981 */ /* 0x000f62000c1e1900 */
[----:B--2---:R-:W-:-:S04]  /*09e0*/  @!P1 IMAD.WIDE.U32 R8, R5, 0x4, R8 ;  /* 0x0000000405089825 */ /* 0x004fc800078e0008 */
[----:B---3--:R-:W-:Y:S02]  /*09f0*/  @!P1 IMAD.WIDE.U32 R10, R13, 0x4, R10 ;  /* 0x000000040d0a9825 */ /* 0x008fe400078e000a */
[----:B------:R-:W2:Y:S04]  /*0a00*/  @!P1 LDG.E R9, desc[UR6][R8.64] ;  /* 0x0000000608099981 */ /* 0x000ea8000c1e1900 */
[----:B------:R-:W2:Y:S01]  /*0a10*/  @!P1 LDG.E R10, desc[UR6][R10.64] ;  /* 0x000000060a0a9981 */ /* 0x000ea2000c1e1900 */
[----:B----4-:R-:W-:-:S04]  /*0a20*/  @P0 FFMA R7, R7, R16, R12 ;  /* 0x0000001007070223 */ /* 0x010fc8000000000c */
[----:B-----5:R-:W-:-:S04]  /*0a30*/  @P0 FFMA R12, R18, R14, R7 ;  /* 0x0000000e120c0223 */ /* 0x020fc80000000007 */
[----:B--2---:R-:W-:-:S07]  /*0a40*/  @!P1 FFMA R12, R9, R10, R12 ;  /* 0x0000000a090c9223 */ /* 0x004fce000000000c */
.L_x_3:
[----:B------:R-:W0:Y:S01]  /*0a50*/  LDC.64 R4, c[0x0][0x380] ;  /* 0x0000e000ff047b82 */ /* 0x000e220000000a00 */
[----:B------:R-:W-:-:S04]  /*0a60*/  IMAD R3, R2, R0, R3 ;  /* 0x0000000002037224 */ /* 0x000fc800078e0203 */
[----:B0-----:R-:W-:-:S05]  /*0a70*/  IMAD.WIDE.U32 R2, R3, 0x4, R4 ;  /* 0x0000000403027825 */ /* 0x001fca00078e0004 */
[----:B------:R-:W-:Y:S01]  /*0a80*/  STG.E desc[UR6][R2.64], R12 ;  /* 0x0000000c02007986 */ /* 0x000fe2000c101906 */
[----:B------:R-:W-:Y:S05]  /*0a90*/  EXIT ;  /* 0x000000000000794d */ /* 0x000fea0003800000 */
.L_x_7:
        /* <DEDUP_REMOVED lines=14> */
.L_x_9:


//--------------------- .nv.shared._Z12tiled_matmulPfPKfS1_jjj --------------------------
	.section	.nv.shared._Z12tiled_matmulPfPKfS1_jjj,"aw",@nobits
	.sectionflags	@""
	.align	4
.nv.shared._Z12tiled_matmulPfPKfS1_jjj:
	.zero		9216


//--------------------- .nv.shared.reserved.0     --------------------------
	.section	.nv.shared.reserved.0,"aw",@nobits
	.weak		__nv_reservedSMEM_offset_0_alias
	.size		__nv_reservedSMEM_offset_0_alias, 0, 64
	.other		__nv_reservedSMEM_offset_0_alias,@"STO_CUDA_RESERVED_SHARED STV_DEFAULT"
__nv_reservedSMEM_offset_0_alias:
	.zero		0
	.zero		64


//--------------------- .nv.constant0._Z12tiled_matmulPfPKfS1_jjj --------------------------
	.section	.nv.constant0._Z12tiled_matmulPfPKfS1_jjj,"a",@progbits
	.sectionflags	@""
	.align	4
.nv.constant0._Z12tiled_matmulPfPKfS1_jjj:
	.zero		932


//--------------------- .nv.constant0._Z12naive_matmulPfPKfS1_jjj --------------------------
	.section	.nv.constant0._Z12naive_matmulPfPKfS1_jjj,"a",@progbits
	.sectionflags	@""
	.align	4
.nv.constant0._Z12naive_matmulPfPKfS1_jjj:
	.zero		932


//--------------------- SYMBOLS --------------------------

	.type		.nv.reservedSmem.offset0,@object
	.size		.nv.reservedSmem.offset0,0x4
	.type		.nv.reservedSmem.cap,@object
	.size		.nv.reservedSmem.cap,0x4
